	.target	sm_90a

	.elftype	@"ET_EXEC"


//--------------------- .note.nv.tkinfo           --------------------------
	.section	.note.nv.tkinfo,"",@"SHT_NOTE"
	.sectionflags	@"SHF_NOTE_NV_TKINFO"
	.tkinfo
        /*0018*/ 	.word	0x00000002
        /*0030*/ 	.string	""
        /*0030*/ 	.string	"ptxas"
        /*0030*/ 	.string	"Cuda compilation tools, release 13.0, V13.0.88"
        /*0030*/ 	.string	"Build cuda_13.0.r13.0/compiler.36424714_0"
        /*0030*/ 	.string	"-arch sm_90a -m 64 "



//--------------------- .note.nv.cuinfo           --------------------------
	.section	.note.nv.cuinfo,"",@"SHT_NOTE"
	.sectionflags	@"SHF_NOTE_NV_CUINFO"
        /*0018*/ 	.short	0x0002
        /*001a*/ 	.short	0x005a
        /*001c*/ 	.short	0x0082
	.zero		2


//--------------------- .nv.info                  --------------------------
	.section	.nv.info,"",@"SHT_CUDA_INFO"
	.align	4


	//----- nvinfo : EIATTR_REGCOUNT
	.align		4
        /*0000*/ 	.byte	0x04, 0x2f
        /*0002*/ 	.short	(.L_15 - .L_14)
	.align		4
.L_14:
        /*0004*/ 	.word	index@(_ZN7cutlass13device_kernelINS_4gemm6kernel13GemmUniversalIN4cute5tupleIJiiiiEEENS1_10collective13CollectiveMmaINS1_34MainloopSm90TmaGmmaWarpSpecializedILi7ENS5_IJNS4_1CILi2EEENSA_ILi1EEESC_EEENS1_32KernelTmaWarpSpecializedPingpongEEENS5_IJNSA_ILi64EEESG_NSA_ILi128EEEEEENS_6half_tENS5_IJlSC_lEEESJ_SK_NS4_8TiledMMAINS4_8MMA_AtomIJNS4_4SM904GMMA25MMA_64x64x16_F32F16F16_SSILNSO_5MajorE0ELSQ_0ELNSO_7ScaleInE1ELSR_1EEEEEENS4_6LayoutINS5_IJSC_SC_SC_EEENS5_IJNSA_ILi0EEESW_SW_EEEEENS5_IJNS4_10UnderscoreESZ_SZ_EEEEENS4_13SM90_TMA_LOADENS4_14ComposedLayoutINS4_7SwizzleILi3ELi4ELi3EEENS4_18smem_ptr_flag_bitsILi16EEENSU_INS5_IJNSA_ILi8EEESG_EEENS5_IJSG_SC_EEEEEEEvNS4_8identityENS4_23SM90_TMA_LOAD_MULTICASTES1C_vS1D_EENS_8epilogue10collective6detail29Sm90TmaWarpSpecializedAdapterINS1H_15DefaultEpilogueISJ_SK_SK_NS1G_6thread17LinearCombinationISJ_Li1EffLNS1L_9ScaleType4KindE0ELNS_15FloatRoundStyleE2ESJ_EENS1_15EpilogueDefaultEEEEEvvEEEEvNT_6ParamsE)
        /*0008*/ 	.word	0x000000a8


	//----- nvinfo : EIATTR_FRAME_SIZE
	.align		4
.L_15:
        /*000c*/ 	.byte	0x04, 0x11
        /*000e*/ 	.short	(.L_17 - .L_16)
	.align		4
.L_16:
        /*0010*/ 	.word	index@(_ZN7cutlass13device_kernelINS_4gemm6kernel13GemmUniversalIN4cute5tupleIJiiiiEEENS1_10collective13CollectiveMmaINS1_34MainloopSm90TmaGmmaWarpSpecializedILi7ENS5_IJNS4_1CILi2EEENSA_ILi1EEESC_EEENS1_32KernelTmaWarpSpecializedPingpongEEENS5_IJNSA_ILi64EEESG_NSA_ILi128EEEEEENS_6half_tENS5_IJlSC_lEEESJ_SK_NS4_8TiledMMAINS4_8MMA_AtomIJNS4_4SM904GMMA25MMA_64x64x16_F32F16F16_SSILNSO_5MajorE0ELSQ_0ELNSO_7ScaleInE1ELSR_1EEEEEENS4_6LayoutINS5_IJSC_SC_SC_EEENS5_IJNSA_ILi0EEESW_SW_EEEEENS5_IJNS4_10UnderscoreESZ_SZ_EEEEENS4_13SM90_TMA_LOADENS4_14ComposedLayoutINS4_7SwizzleILi3ELi4ELi3EEENS4_18smem_ptr_flag_bitsILi16EEENSU_INS5_IJNSA_ILi8EEESG_EEENS5_IJSG_SC_EEEEEEEvNS4_8identityENS4_23SM90_TMA_LOAD_MULTICASTES1C_vS1D_EENS_8epilogue10collective6detail29Sm90TmaWarpSpecializedAdapterINS1H_15DefaultEpilogueISJ_SK_SK_NS1G_6thread17LinearCombinationISJ_Li1EffLNS1L_9ScaleType4KindE0ELNS_15FloatRoundStyleE2ESJ_EENS1_15EpilogueDefaultEEEEEvvEEEEvNT_6ParamsE)
        /*0014*/ 	.word	0x00000008


	//----- nvinfo : EIATTR_MIN_STACK_SIZE
	.align		4
.L_17:
        /*0018*/ 	.byte	0x04, 0x12
        /*001a*/ 	.short	(.L_19 - .L_18)
	.align		4
.L_18:
        /*001c*/ 	.word	index@(_ZN7cutlass13device_kernelINS_4gemm6kernel13GemmUniversalIN4cute5tupleIJiiiiEEENS1_10collective13CollectiveMmaINS1_34MainloopSm90TmaGmmaWarpSpecializedILi7ENS5_IJNS4_1CILi2EEENSA_ILi1EEESC_EEENS1_32KernelTmaWarpSpecializedPingpongEEENS5_IJNSA_ILi64EEESG_NSA_ILi128EEEEEENS_6half_tENS5_IJlSC_lEEESJ_SK_NS4_8TiledMMAINS4_8MMA_AtomIJNS4_4SM904GMMA25MMA_64x64x16_F32F16F16_SSILNSO_5MajorE0ELSQ_0ELNSO_7ScaleInE1ELSR_1EEEEEENS4_6LayoutINS5_IJSC_SC_SC_EEENS5_IJNSA_ILi0EEESW_SW_EEEEENS5_IJNS4_10UnderscoreESZ_SZ_EEEEENS4_13SM90_TMA_LOADENS4_14ComposedLayoutINS4_7SwizzleILi3ELi4ELi3EEENS4_18smem_ptr_flag_bitsILi16EEENSU_INS5_IJNSA_ILi8EEESG_EEENS5_IJSG_SC_EEEEEEEvNS4_8identityENS4_23SM90_TMA_LOAD_MULTICASTES1C_vS1D_EENS_8epilogue10collective6detail29Sm90TmaWarpSpecializedAdapterINS1H_15DefaultEpilogueISJ_SK_SK_NS1G_6thread17LinearCombinationISJ_Li1EffLNS1L_9ScaleType4KindE0ELNS_15FloatRoundStyleE2ESJ_EENS1_15EpilogueDefaultEEEEEvvEEEEvNT_6ParamsE)
        /*0020*/ 	.word	0x00000008
.L_19:


//--------------------- .nv.compat                --------------------------
	.section	.nv.compat,"",@"SHT_CUDA_COMPAT_INFO"
	.align	4
        /*0000*/ 	.byte	0x02, 0x09, 0x01, 0x00, 0x02, 0x02, 0x04, 0x00, 0x02, 0x05, 0x05, 0x00, 0x03, 0x07, 0x01, 0x01
        /*0010*/ 	.byte	0x02, 0x03, 0x01, 0x00, 0x02, 0x06, 0x01, 0x00, 0x04, 0x0b, 0x08, 0x00, 0x00, 0x00, 0x00, 0x00
        /*0020*/ 	.byte	0x00, 0x00, 0x00, 0x00


//--------------------- .nv.info._ZN7cutlass13device_kernelINS_4gemm6kernel13GemmUniversalIN4cute5tupleIJiiiiEEENS1_10collective13CollectiveMmaINS1_34MainloopSm90TmaGmmaWarpSpecializedILi7ENS5_IJNS4_1CILi2EEENSA_ILi1EEESC_EEENS1_32KernelTmaWarpSpecializedPingpongEEENS5_IJNSA_ILi64EEESG_NSA_ILi128EEEEEENS_6half_tENS5_IJlSC_lEEESJ_SK_NS4_8TiledMMAINS4_8MMA_AtomIJNS4_4SM904GMMA25MMA_64x64x16_F32F16F16_SSILNSO_5MajorE0ELSQ_0ELNSO_7ScaleInE1ELSR_1EEEEEENS4_6LayoutINS5_IJSC_SC_SC_EEENS5_IJNSA_ILi0EEESW_SW_EEEEENS5_IJNS4_10UnderscoreESZ_SZ_EEEEENS4_13SM90_TMA_LOADENS4_14ComposedLayoutINS4_7SwizzleILi3ELi4ELi3EEENS4_18smem_ptr_flag_bitsILi16EEENSU_INS5_IJNSA_ILi8EEESG_EEENS5_IJSG_SC_EEEEEEEvNS4_8identityENS4_23SM90_TMA_LOAD_MULTICASTES1C_vS1D_EENS_8epilogue10collective6detail29Sm90TmaWarpSpecializedAdapterINS1H_15DefaultEpilogueISJ_SK_SK_NS1G_6thread17LinearCombinationISJ_Li1EffLNS1L_9ScaleType4KindE0ELNS_15FloatRoundStyleE2ESJ_EENS1_15EpilogueDefaultEEEEEvvEEEEvNT_6ParamsE --------------------------
	.section	.nv.info._ZN7cutlass13device_kernelINS_4gemm6kernel13GemmUniversalIN4cute5tupleIJiiiiEEENS1_10collective13CollectiveMmaINS1_34MainloopSm90TmaGmmaWarpSpecializedILi7ENS5_IJNS4_1CILi2EEENSA_ILi1EEESC_EEENS1_32KernelTmaWarpSpecializedPingpongEEENS5_IJNSA_ILi64EEESG_NSA_ILi128EEEEEENS_6half_tENS5_IJlSC_lEEESJ_SK_NS4_8TiledMMAINS4_8MMA_AtomIJNS4_4SM904GMMA25MMA_64x64x16_F32F16F16_SSILNSO_5MajorE0ELSQ_0ELNSO_7ScaleInE1ELSR_1EEEEEENS4_6LayoutINS5_IJSC_SC_SC_EEENS5_IJNSA_ILi0EEESW_SW_EEEEENS5_IJNS4_10UnderscoreESZ_SZ_EEEEENS4_13SM90_TMA_LOADENS4_14ComposedLayoutINS4_7SwizzleILi3ELi4ELi3EEENS4_18smem_ptr_flag_bitsILi16EEENSU_INS5_IJNSA_ILi8EEESG_EEENS5_IJSG_SC_EEEEEEEvNS4_8identityENS4_23SM90_TMA_LOAD_MULTICASTES1C_vS1D_EENS_8epilogue10collective6detail29Sm90TmaWarpSpecializedAdapterINS1H_15DefaultEpilogueISJ_SK_SK_NS1G_6thread17LinearCombinationISJ_Li1EffLNS1L_9ScaleType4KindE0ELNS_15FloatRoundStyleE2ESJ_EENS1_15EpilogueDefaultEEEEEvvEEEEvNT_6ParamsE,"",@"SHT_CUDA_INFO"
	.sectionflags	@""
	.align	4


	//----- nvinfo : EIATTR_CUDA_API_VERSION
	.align		4
        /*0000*/ 	.byte	0x04, 0x37
        /*0002*/ 	.short	(.L_21 - .L_20)
.L_20:
        /*0004*/ 	.word	0x00000082


	//----- nvinfo : EIATTR_KPARAM_INFO
	.align		4
.L_21:
        /*0008*/ 	.byte	0x04, 0x17
        /*000a*/ 	.short	(.L_23 - .L_22)
.L_22:
        /*000c*/ 	.word	0x00000000
        /*0010*/ 	.short	0x0000
        /*0012*/ 	.short	0x0070
        /*0014*/ 	.byte	0x00, 0xf0, 0x01, 0x10


	//----- nvinfo : EIATTR_SPARSE_MMA_MASK
	.align		4
.L_23:
        /*0018*/ 	.byte	0x03, 0x50
        /*001a*/ 	.short	0x0000


	//----- nvinfo : EIATTR_MAXREG_COUNT
	.align		4
        /*001c*/ 	.byte	0x03, 0x1b
        /*001e*/ 	.short	0x00a8


	//----- nvinfo : EIATTR_NUM_BARRIERS
	.align		4
        /*0020*/ 	.byte	0x02, 0x4c
        /*0022*/ 	.byte	0x01
	.zero		1


	//----- nvinfo : EIATTR_EXTERNS
	.align		4
        /*0024*/ 	.byte	0x04, 0x0f
        /*0026*/ 	.short	(.L_25 - .L_24)


	//   ....[0]....
	.align		4
.L_24:
        /*0028*/ 	.word	index@(__assertfail)


	//----- nvinfo : EIATTR_ANNOTATIONS
	.align		4
.L_25:
        /*002c*/ 	.byte	0x04, 0x55
        /*002e*/ 	.short	(.L_27 - .L_26)


	//   ....[0]....
.L_26:
        /*0030*/ 	.word	0x00000001
        /*0034*/ 	.byte	0x10, 0x0e, 0x00, 0x00, 0x01, 0x00, 0x00, 0x00, 0xe0, 0x14, 0x00, 0x00, 0x01, 0x00, 0x00, 0x00
        /*0044*/ 	.byte	0xb0, 0x49, 0x00, 0x00, 0x01, 0x00, 0x00, 0x00, 0xc0, 0x56, 0x00, 0x00


	//----- nvinfo : EIATTR_MERCURY_ISA_VERSION
	.align		4
.L_27:
        /*0050*/ 	.byte	0x03, 0x5f
        /*0052*/ 	.short	0x0101


	//----- nvinfo : EIATTR_INT_WARP_WIDE_INSTR_OFFSETS
	.align		4
        /*0054*/ 	.byte	0x04, 0x31
        /*0056*/ 	.short	(.L_29 - .L_28)


	//   ....[0]....
.L_28:
        /*0058*/ 	.word	0x00000550


	//   ....[1]....
        /*005c*/ 	.word	0x00000570


	//   ....[2]....
        /*0060*/ 	.word	0x00000590


	//   ....[3]....
        /*0064*/ 	.word	0x00000650


	//   ....[4]....
        /*0068*/ 	.word	0x00000670


	//   ....[5]....
        /*006c*/ 	.word	0x000006d0


	//   ....[6]....
        /*0070*/ 	.word	0x000007e0


	//   ....[7]....
        /*0074*/ 	.word	0x00000810


	//----- nvinfo : EIATTR_COOP_GROUP_MASK_REGIDS
	.align		4
.L_29:
        /*0078*/ 	.byte	0x04, 0x29
        /*007a*/ 	.short	(.L_31 - .L_30)


	//   ....[0]....
.L_30:
        /*007c*/ 	.word	0xffffffff


	//   ....[1]....
        /*0080*/ 	.word	0xffffffff


	//   ....[2]....
        /*0084*/ 	.word	0xffffffff


	//   ....[3]....
        /*0088*/ 	.word	0xffffffff


	//   ....[4]....
        /*008c*/ 	.word	0xffffffff


	//   ....[5]....
        /*0090*/ 	.word	0xffffffff


	//   ....[6]....
        /*0094*/ 	.word	0xffffffff


	//----- nvinfo : EIATTR_COOP_GROUP_INSTR_OFFSETS
	.align		4
.L_31:
        /*0098*/ 	.byte	0x04, 0x28
        /*009a*/ 	.short	(.L_33 - .L_32)


	//   ....[0]....
.L_32:
        /*009c*/ 	.word	0x00000070


	//   ....[1]....
        /*00a0*/ 	.word	0x00000080


	//   ....[2]....
        /*00a4*/ 	.word	0x00000140


	//   ....[3]....
        /*00a8*/ 	.word	0x00000330


	//   ....[4]....
        /*00ac*/ 	.word	0x00000370


	//   ....[5]....
        /*00b0*/ 	.word	0x000003f0


	//   ....[6]....
        /*00b4*/ 	.word	0x000009c0


	//----- nvinfo : EIATTR_REG_RECONFIG
	.align		4
.L_33:
        /*00b8*/ 	.byte	0x01, 0x54
	.zero		2


	//----- nvinfo : EIATTR_SYSCALL_OFFSETS
	.align		4
        /*00bc*/ 	.byte	0x04, 0x46
        /*00be*/ 	.short	(.L_35 - .L_34)


	//   ....[0]....
.L_34:
        /*00c0*/ 	.word	0x000019d0


	//----- nvinfo : EIATTR_MBARRIER_INSTR_OFFSETS
	.align		4
.L_35:
        /*00c4*/ 	.byte	0x04, 0x39
        /*00c6*/ 	.short	(.L_37 - .L_36)


	//   ....[0]....
.L_36:
        /*00c8*/ 	.word	0x00000240
        /*00cc*/ 	.word	0x000000ff
        /*00d0*/ 	.word	0x00000000
        /*00d4*/ 	.short	0x0100
        /*00d6*/ 	.byte	0x08
	.zero		1


	//   ....[1]....
        /*00d8*/ 	.word	0x00000250
        /*00dc*/ 	.word	0x000000ff
        /*00e0*/ 	.word	0x00000038
        /*00e4*/ 	.short	0x0100
        /*00e6*/ 	.byte	0x08
	.zero		1


	//   ....[2]....
        /*00e8*/ 	.word	0x00000260
        /*00ec*/ 	.word	0x000000ff
        /*00f0*/ 	.word	0x00000008
        /*00f4*/ 	.short	0x0100
        /*00f6*/ 	.byte	0x08
	.zero		1


	//   ....[3]....
        /*00f8*/ 	.word	0x00000270
        /*00fc*/ 	.word	0x000000ff
        /*0100*/ 	.word	0x00000040
        /*0104*/ 	.short	0x0100
        /*0106*/ 	.byte	0x08
	.zero		1


	//   ....[4]....
        /*0108*/ 	.word	0x00000280
        /*010c*/ 	.word	0x000000ff
        /*0110*/ 	.word	0x00000010
        /*0114*/ 	.short	0x0100
        /*0116*/ 	.byte	0x08
	.zero		1


	//   ....[5]....
        /*0118*/ 	.word	0x00000290
        /*011c*/ 	.word	0x000000ff
        /*0120*/ 	.word	0x00000048
        /*0124*/ 	.short	0x0100
        /*0126*/ 	.byte	0x08
	.zero		1


	//   ....[6]....
        /*0128*/ 	.word	0x000002a0
        /*012c*/ 	.word	0x000000ff
        /*0130*/ 	.word	0x00000018
        /*0134*/ 	.short	0x0100
        /*0136*/ 	.byte	0x08
	.zero		1


	//   ....[7]....
        /*0138*/ 	.word	0x000002b0
        /*013c*/ 	.word	0x000000ff
        /*0140*/ 	.word	0x00000050
        /*0144*/ 	.short	0x0100
        /*0146*/ 	.byte	0x08
	.zero		1


	//   ....[8]....
        /*0148*/ 	.word	0x000002c0
        /*014c*/ 	.word	0x000000ff
        /*0150*/ 	.word	0x00000020
        /*0154*/ 	.short	0x0100
        /*0156*/ 	.byte	0x08
	.zero		1


	//   ....[9]....
        /*0158*/ 	.word	0x000002d0
        /*015c*/ 	.word	0x000000ff
        /*0160*/ 	.word	0x00000058
        /*0164*/ 	.short	0x0100
        /*0166*/ 	.byte	0x08
	.zero		1


	//   ....[10]....
        /*0168*/ 	.word	0x000002e0
        /*016c*/ 	.word	0x000000ff
        /*0170*/ 	.word	0x00000028
        /*0174*/ 	.short	0x0100
        /*0176*/ 	.byte	0x08
	.zero		1


	//   ....[11]....
        /*0178*/ 	.word	0x000002f0
        /*017c*/ 	.word	0x000000ff
        /*0180*/ 	.word	0x00000060
        /*0184*/ 	.short	0x0100
        /*0186*/ 	.byte	0x08
	.zero		1


	//   ....[12]....
        /*0188*/ 	.word	0x00000300
        /*018c*/ 	.word	0x000000ff
        /*0190*/ 	.word	0x00000030
        /*0194*/ 	.short	0x0100
        /*0196*/ 	.byte	0x08
	.zero		1


	//   ....[13]....
        /*0198*/ 	.word	0x00000310
        /*019c*/ 	.word	0x000000ff
        /*01a0*/ 	.word	0x00000068
        /*01a4*/ 	.short	0x0100
        /*01a6*/ 	.byte	0x08
	.zero		1


	//   ....[14]....
        /*01a8*/ 	.word	0x00000860
        /*01ac*/ 	.word	0x000000ff
        /*01b0*/ 	.word	0x000000a0
        /*01b4*/ 	.short	0x0100
        /*01b6*/ 	.byte	0x08
	.zero		1


	//   ....[15]....
        /*01b8*/ 	.word	0x000008f0
        /*01bc*/ 	.word	0x000000ff
        /*01c0*/ 	.word	0x000000a8
        /*01c4*/ 	.short	0x0100
        /*01c6*/ 	.byte	0x08
	.zero		1


	//   ....[16]....
        /*01c8*/ 	.word	0x00000940
        /*01cc*/ 	.word	0x000000ff
        /*01d0*/ 	.word	0x00000080
        /*01d4*/ 	.short	0x0100
        /*01d6*/ 	.byte	0x09
	.zero		1


	//   ....[17]....
        /*01d8*/ 	.word	0x00000950
        /*01dc*/ 	.word	0x000000ff
        /*01e0*/ 	.word	0x00000088
        /*01e4*/ 	.short	0x0100
        /*01e6*/ 	.byte	0x09
	.zero		1


	//   ....[18]....
        /*01e8*/ 	.word	0x00000960
        /*01ec*/ 	.word	0x000000ff
        /*01f0*/ 	.word	0x00000090
        /*01f4*/ 	.short	0x0100
        /*01f6*/ 	.byte	0x09
	.zero		1


	//   ....[19]....
        /*01f8*/ 	.word	0x00000970
        /*01fc*/ 	.word	0x000000ff
        /*0200*/ 	.word	0x00000098
        /*0204*/ 	.short	0x0100
        /*0206*/ 	.byte	0x09
	.zero		1


	//   ....[20]....
        /*0208*/ 	.word	0x00001890
        /*020c*/ 	.word	0x000000ff
        /*0210*/ 	.word	0xfffffff8
        /*0214*/ 	.short	0x010a
        /*0216*/ 	.byte	0x2b
	.zero		1


	//   ....[21]....
        /*0218*/ 	.word	0x00001a50
        /*021c*/ 	.word	0x00000003
        /*0220*/ 	.word	0x00000000
        /*0224*/ 	.short	0x010a
        /*0226*/ 	.byte	0x3f
	.zero		1


	//   ....[22]....
        /*0228*/ 	.word	0x00001a90
        /*022c*/ 	.word	0x00000003
        /*0230*/ 	.word	0x00000000
        /*0234*/ 	.short	0x010a
        /*0236*/ 	.byte	0x3f
	.zero		1


	//   ....[23]....
        /*0238*/ 	.word	0x00001f50
        /*023c*/ 	.word	0x000000ff
        /*0240*/ 	.word	0x00000000
        /*0244*/ 	.short	0x010a
        /*0246*/ 	.byte	0x04
	.zero		1


	//   ....[24]....
        /*0248*/ 	.word	0x00001f90
        /*024c*/ 	.word	0x000000ff
        /*0250*/ 	.word	0x00000000
        /*0254*/ 	.short	0x010a
        /*0256*/ 	.byte	0x04
	.zero		1


	//   ....[25]....
        /*0258*/ 	.word	0x000023b0
        /*025c*/ 	.word	0x00000005
        /*0260*/ 	.word	0x00000000
        /*0264*/ 	.short	0x0101
        /*0266*/ 	.byte	0x3f
	.zero		1


	//   ....[26]....
        /*0268*/ 	.word	0x000024c0
        /*026c*/ 	.word	0x00000003
        /*0270*/ 	.word	0x00000000
        /*0274*/ 	.short	0x0101
        /*0276*/ 	.byte	0x30
	.zero		1


	//   ....[27]....
        /*0278*/ 	.word	0x000025f0
        /*027c*/ 	.word	0x00000000
        /*0280*/ 	.word	0x00000000
        /*0284*/ 	.short	0x0101
        /*0286*/ 	.byte	0x3f
	.zero		1


	//   ....[28]....
        /*0288*/ 	.word	0x00002670
        /*028c*/ 	.word	0x000000ff
        /*0290*/ 	.word	0x00000008
        /*0294*/ 	.short	0x010a
        /*0296*/ 	.byte	0x2b
	.zero		1


	//   ....[29]....
        /*0298*/ 	.word	0x000049f0
        /*029c*/ 	.word	0x00000000
        /*02a0*/ 	.word	0x00000000
        /*02a4*/ 	.short	0x0101
        /*02a6*/ 	.byte	0x30
	.zero		1


	//   ....[30]....
        /*02a8*/ 	.word	0x00005350
        /*02ac*/ 	.word	0x0000000d
        /*02b0*/ 	.word	0x00000038
        /*02b4*/ 	.short	0x010a
        /*02b6*/ 	.byte	0x3f
	.zero		1


	//   ....[31]....
        /*02b8*/ 	.word	0x00005820
        /*02bc*/ 	.word	0x00000006
        /*02c0*/ 	.word	0x000000a8
        /*02c4*/ 	.short	0x0101
        /*02c6*/ 	.byte	0x3f
	.zero		1


	//   ....[32]....
        /*02c8*/ 	.word	0x00005f40
        /*02cc*/ 	.word	0x00000007
        /*02d0*/ 	.word	0x00000000
        /*02d4*/ 	.short	0x010a
        /*02d6*/ 	.byte	0x3f
	.zero		1


	//   ....[33]....
        /*02d8*/ 	.word	0x00005fc0
        /*02dc*/ 	.word	0x00000006
        /*02e0*/ 	.word	0x00000000
        /*02e4*/ 	.short	0x010a
        /*02e6*/ 	.byte	0x3f
	.zero		1


	//   ....[34]....
        /*02e8*/ 	.word	0x00006050
        /*02ec*/ 	.word	0x00000007
        /*02f0*/ 	.word	0x00000000
        /*02f4*/ 	.short	0x010a
        /*02f6*/ 	.byte	0x3f
	.zero		1


	//   ....[35]....
        /*02f8*/ 	.word	0x000060e0
        /*02fc*/ 	.word	0x00000006
        /*0300*/ 	.word	0x00000000
        /*0304*/ 	.short	0x010a
        /*0306*/ 	.byte	0x3f
	.zero		1


	//   ....[36]....
        /*0308*/ 	.word	0x00006170
        /*030c*/ 	.word	0x00000007
        /*0310*/ 	.word	0x00000000
        /*0314*/ 	.short	0x010a
        /*0316*/ 	.byte	0x3f
	.zero		1


	//   ....[37]....
        /*0318*/ 	.word	0x00006200
        /*031c*/ 	.word	0x00000006
        /*0320*/ 	.word	0x00000000
        /*0324*/ 	.short	0x010a
        /*0326*/ 	.byte	0x3f
	.zero		1


	//   ....[38]....
        /*0328*/ 	.word	0x00006290
        /*032c*/ 	.word	0x00000005
        /*0330*/ 	.word	0x00000000
        /*0334*/ 	.short	0x010a
        /*0336*/ 	.byte	0x3f
	.zero		1


	//   ....[39]....
        /*0338*/ 	.word	0x00006300
        /*033c*/ 	.word	0x00000003
        /*0340*/ 	.word	0xfffffff8
        /*0344*/ 	.short	0x010a
        /*0346*/ 	.byte	0x3f
	.zero		1


	//   ....[40]....
        /*0348*/ 	.word	0x00006350
        /*034c*/ 	.word	0x00000003
        /*0350*/ 	.word	0x00000000
        /*0354*/ 	.short	0x010a
        /*0356*/ 	.byte	0x3f
	.zero		1


	//   ....[41]....
        /*0358*/ 	.word	0x000063b0
        /*035c*/ 	.word	0x00000005
        /*0360*/ 	.word	0x00000000
        /*0364*/ 	.short	0x010a
        /*0366*/ 	.byte	0x3f
	.zero		1


	//   ....[42]....
        /*0368*/ 	.word	0x00006410
        /*036c*/ 	.word	0x00000003
        /*0370*/ 	.word	0x00000008
        /*0374*/ 	.short	0x010a
        /*0376*/ 	.byte	0x3f
	.zero		1


	//   ....[43]....
        /*0378*/ 	.word	0x000064e0
        /*037c*/ 	.word	0x0000000d
        /*0380*/ 	.word	0x00000038
        /*0384*/ 	.short	0x010a
        /*0386*/ 	.byte	0x3f
	.zero		1


	//   ....[44]....
        /*0388*/ 	.word	0x000065b0
        /*038c*/ 	.word	0x00000007
        /*0390*/ 	.word	0x00000000
        /*0394*/ 	.short	0x010a
        /*0396*/ 	.byte	0x3f
	.zero		1


	//   ....[45]....
        /*0398*/ 	.word	0x00006600
        /*039c*/ 	.word	0x00000006
        /*03a0*/ 	.word	0x00000000
        /*03a4*/ 	.short	0x010a
        /*03a6*/ 	.byte	0x3f
	.zero		1


	//   ....[46]....
        /*03a8*/ 	.word	0x00006650
        /*03ac*/ 	.word	0x00000007
        /*03b0*/ 	.word	0x00000000
        /*03b4*/ 	.short	0x010a
        /*03b6*/ 	.byte	0x3f
	.zero		1


	//   ....[47]....
        /*03b8*/ 	.word	0x000066a0
        /*03bc*/ 	.word	0x00000006
        /*03c0*/ 	.word	0x00000000
        /*03c4*/ 	.short	0x010a
        /*03c6*/ 	.byte	0x3f
	.zero		1


	//   ....[48]....
        /*03c8*/ 	.word	0x000066f0
        /*03cc*/ 	.word	0x00000007
        /*03d0*/ 	.word	0x00000000
        /*03d4*/ 	.short	0x010a
        /*03d6*/ 	.byte	0x3f
	.zero		1


	//   ....[49]....
        /*03d8*/ 	.word	0x00006740
        /*03dc*/ 	.word	0x00000006
        /*03e0*/ 	.word	0x00000000
        /*03e4*/ 	.short	0x010a
        /*03e6*/ 	.byte	0x3f
	.zero		1


	//----- nvinfo : EIATTR_NUM_MBARRIERS
	.align		4
.L_37:
        /*03e8*/ 	.byte	0x03, 0x38
        /*03ea*/ 	.short	0x0014


	//----- nvinfo : EIATTR_EXIT_INSTR_OFFSETS
	.align		4
        /*03ec*/ 	.byte	0x04, 0x1c
        /*03ee*/ 	.short	(.L_39 - .L_38)


	//   ....[0]....
.L_38:
        /*03f0*/ 	.word	0x00001470


	//   ....[1]....
        /*03f4*/ 	.word	0x000014d0


	//   ....[2]....
        /*03f8*/ 	.word	0x00005030


	//   ....[3]....
        /*03fc*/ 	.word	0x00005060


	//   ....[4]....
        /*0400*/ 	.word	0x000062e0


	//----- nvinfo : EIATTR_MAX_THREADS
	.align		4
.L_39:
        /*0404*/ 	.byte	0x04, 0x05
        /*0406*/ 	.short	(.L_41 - .L_40)
.L_40:
        /*0408*/ 	.word	0x00000180
        /*040c*/ 	.word	0x00000001
        /*0410*/ 	.word	0x00000001


	//----- nvinfo : EIATTR_CRS_STACK_SIZE
	.align		4
.L_41:
        /*0414*/ 	.byte	0x04, 0x1e
        /*0416*/ 	.short	(.L_43 - .L_42)
.L_42:
        /*0418*/ 	.word	0x00000000


	//----- nvinfo : EIATTR_CBANK_PARAM_SIZE
	.align		4
.L_43:
        /*041c*/ 	.byte	0x03, 0x19
        /*041e*/ 	.short	0x0470


	//----- nvinfo : EIATTR_PARAM_CBANK
	.align		4
        /*0420*/ 	.byte	0x04, 0x0a
        /*0422*/ 	.short	(.L_45 - .L_44)
	.align		4
.L_44:
        /*0424*/ 	.word	index@(.nv.constant0._ZN7cutlass13device_kernelINS_4gemm6kernel13GemmUniversalIN4cute5tupleIJiiiiEEENS1_10collective13CollectiveMmaINS1_34MainloopSm90TmaGmmaWarpSpecializedILi7ENS5_IJNS4_1CILi2EEENSA_ILi1EEESC_EEENS1_32KernelTmaWarpSpecializedPingpongEEENS5_IJNSA_ILi64EEESG_NSA_ILi128EEEEEENS_6half_tENS5_IJlSC_lEEESJ_SK_NS4_8TiledMMAINS4_8MMA_AtomIJNS4_4SM904GMMA25MMA_64x64x16_F32F16F16_SSILNSO_5MajorE0ELSQ_0ELNSO_7ScaleInE1ELSR_1EEEEEENS4_6LayoutINS5_IJSC_SC_SC_EEENS5_IJNSA_ILi0EEESW_SW_EEEEENS5_IJNS4_10UnderscoreESZ_SZ_EEEEENS4_13SM90_TMA_LOADENS4_14ComposedLayoutINS4_7SwizzleILi3ELi4ELi3EEENS4_18smem_ptr_flag_bitsILi16EEENSU_INS5_IJNSA_ILi8EEESG_EEENS5_IJSG_SC_EEEEEEEvNS4_8identityENS4_23SM90_TMA_LOAD_MULTICASTES1C_vS1D_EENS_8epilogue10collective6detail29Sm90TmaWarpSpecializedAdapterINS1H_15DefaultEpilogueISJ_SK_SK_NS1G_6thread17LinearCombinationISJ_Li1EffLNS1L_9ScaleType4KindE0ELNS_15FloatRoundStyleE2ESJ_EENS1_15EpilogueDefaultEEEEEvvEEEEvNT_6ParamsE)
        /*0428*/ 	.short	0x0210
        /*042a*/ 	.short	0x0470


	//----- nvinfo : EIATTR_SW_WAR
	.align		4
.L_45:
        /*042c*/ 	.byte	0x04, 0x36
        /*042e*/ 	.short	(.L_47 - .L_46)
.L_46:
        /*0430*/ 	.word	0x00000008
.L_47:


//--------------------- .nv.callgraph             --------------------------
	.section	.nv.callgraph,"",@"SHT_CUDA_CALLGRAPH"
	.align	4
	.sectionentsize	8
	.align		4
        /*0000*/ 	.word	0x00000000
	.align		4
        /*0004*/ 	.word	0xffffffff
	.align		4
        /*0008*/ 	.word	index@(_ZN7cutlass13device_kernelINS_4gemm6kernel13GemmUniversalIN4cute5tupleIJiiiiEEENS1_10collective13CollectiveMmaINS1_34MainloopSm90TmaGmmaWarpSpecializedILi7ENS5_IJNS4_1CILi2EEENSA_ILi1EEESC_EEENS1_32KernelTmaWarpSpecializedPingpongEEENS5_IJNSA_ILi64EEESG_NSA_ILi128EEEEEENS_6half_tENS5_IJlSC_lEEESJ_SK_NS4_8TiledMMAINS4_8MMA_AtomIJNS4_4SM904GMMA25MMA_64x64x16_F32F16F16_SSILNSO_5MajorE0ELSQ_0ELNSO_7ScaleInE1ELSR_1EEEEEENS4_6LayoutINS5_IJSC_SC_SC_EEENS5_IJNSA_ILi0EEESW_SW_EEEEENS5_IJNS4_10UnderscoreESZ_SZ_EEEEENS4_13SM90_TMA_LOADENS4_14ComposedLayoutINS4_7SwizzleILi3ELi4ELi3EEENS4_18smem_ptr_flag_bitsILi16EEENSU_INS5_IJNSA_ILi8EEESG_EEENS5_IJSG_SC_EEEEEEEvNS4_8identityENS4_23SM90_TMA_LOAD_MULTICASTES1C_vS1D_EENS_8epilogue10collective6detail29Sm90TmaWarpSpecializedAdapterINS1H_15DefaultEpilogueISJ_SK_SK_NS1G_6thread17LinearCombinationISJ_Li1EffLNS1L_9ScaleType4KindE0ELNS_15FloatRoundStyleE2ESJ_EENS1_15EpilogueDefaultEEEEEvvEEEEvNT_6ParamsE)
	.align		4
        /*000c*/ 	.word	index@(__assertfail)
	.align		4
        /*0010*/ 	.word	0x00000000
	.align		4
        /*0014*/ 	.word	0xfffffffe
	.align		4
        /*0018*/ 	.word	0x00000000
	.align		4
        /*001c*/ 	.word	0xfffffffd
	.align		4
        /*0020*/ 	.word	0x00000000
	.align		4
        /*0024*/ 	.word	0xfffffffc


//--------------------- .nv.constant4             --------------------------
	.section	.nv.constant4,"a",@progbits
	.align	8
	.align		8
.nv.constant4:
        /*0000*/ 	.dword	__assertfail
	.align		8
        /*0008*/ 	.dword	__unnamed_1
	.align		8
        /*0010*/ 	.dword	_ZN39_INTERNAL_05c9fab8_4_k_cu_0f871cd3_34194cuda3std3__45__cpo5beginE
	.align		8
        /*0018*/ 	.dword	_ZN39_INTERNAL_05c9fab8_4_k_cu_0f871cd3_34194cuda3std3__45__cpo3endE
	.align		8
        /*0020*/ 	.dword	_ZN39_INTERNAL_05c9fab8_4_k_cu_0f871cd3_34194cuda3std3__45__cpo6cbeginE
	.align		8
        /*0028*/ 	.dword	_ZN39_INTERNAL_05c9fab8_4_k_cu_0f871cd3_34194cuda3std3__45__cpo4cendE
	.align		8
        /*0030*/ 	.dword	_ZN39_INTERNAL_05c9fab8_4_k_cu_0f871cd3_34194cuda3std3__441_GLOBAL__N__05c9fab8_4_k_cu_0f871cd3_34196ignoreE
	.align		8
        /*0038*/ 	.dword	_ZN39_INTERNAL_05c9fab8_4_k_cu_0f871cd3_34194cuda3std3__419piecewise_constructE
	.align		8
        /*0040*/ 	.dword	_ZN39_INTERNAL_05c9fab8_4_k_cu_0f871cd3_34194cuda3std3__48in_placeE
	.align		8
        /*0048*/ 	.dword	_ZN39_INTERNAL_05c9fab8_4_k_cu_0f871cd3_34194cuda3std6ranges3__45__cpo4swapE
	.align		8
        /*0050*/ 	.dword	_ZN39_INTERNAL_05c9fab8_4_k_cu_0f871cd3_34194cuda3std6ranges3__45__cpo9iter_moveE
	.align		8
        /*0058*/ 	.dword	_ZN39_INTERNAL_05c9fab8_4_k_cu_0f871cd3_34194cute7productE
	.align		8
        /*0060*/ 	.dword	_ZN39_INTERNAL_05c9fab8_4_k_cu_0f871cd3_34194cute1_E
	.align		8
        /*0068*/ 	.dword	$str$22
	.align		8
        /*0070*/ 	.dword	$str$23


//--------------------- .text._ZN7cutlass13device_kernelINS_4gemm6kernel13GemmUniversalIN4cute5tupleIJiiiiEEENS1_10collective13CollectiveMmaINS1_34MainloopSm90TmaGmmaWarpSpecializedILi7ENS5_IJNS4_1CILi2EEENSA_ILi1EEESC_EEENS1_32KernelTmaWarpSpecializedPingpongEEENS5_IJNSA_ILi64EEESG_NSA_ILi128EEEEEENS_6half_tENS5_IJlSC_lEEESJ_SK_NS4_8TiledMMAINS4_8MMA_AtomIJNS4_4SM904GMMA25MMA_64x64x16_F32F16F16_SSILNSO_5MajorE0ELSQ_0ELNSO_7ScaleInE1ELSR_1EEEEEENS4_6LayoutINS5_IJSC_SC_SC_EEENS5_IJNSA_ILi0EEESW_SW_EEEEENS5_IJNS4_10UnderscoreESZ_SZ_EEEEENS4_13SM90_TMA_LOADENS4_14ComposedLayoutINS4_7SwizzleILi3ELi4ELi3EEENS4_18smem_ptr_flag_bitsILi16EEENSU_INS5_IJNSA_ILi8EEESG_EEENS5_IJSG_SC_EEEEEEEvNS4_8identityENS4_23SM90_TMA_LOAD_MULTICASTES1C_vS1D_EENS_8epilogue10collective6detail29Sm90TmaWarpSpecializedAdapterINS1H_15DefaultEpilogueISJ_SK_SK_NS1G_6thread17LinearCombinationISJ_Li1EffLNS1L_9ScaleType4KindE0ELNS_15FloatRoundStyleE2ESJ_EENS1_15EpilogueDefaultEEEEEvvEEEEvNT_6ParamsE --------------------------
	.section	.text._ZN7cutlass13device_kernelINS_4gemm6kernel13GemmUniversalIN4cute5tupleIJiiiiEEENS1_10collective13CollectiveMmaINS1_34MainloopSm90TmaGmmaWarpSpecializedILi7ENS5_IJNS4_1CILi2EEENSA_ILi1EEESC_EEENS1_32KernelTmaWarpSpecializedPingpongEEENS5_IJNSA_ILi64EEESG_NSA_ILi128EEEEEENS_6half_tENS5_IJlSC_lEEESJ_SK_NS4_8TiledMMAINS4_8MMA_AtomIJNS4_4SM904GMMA25MMA_64x64x16_F32F16F16_SSILNSO_5MajorE0ELSQ_0ELNSO_7ScaleInE1ELSR_1EEEEEENS4_6LayoutINS5_IJSC_SC_SC_EEENS5_IJNSA_ILi0EEESW_SW_EEEEENS5_IJNS4_10UnderscoreESZ_SZ_EEEEENS4_13SM90_TMA_LOADENS4_14ComposedLayoutINS4_7SwizzleILi3ELi4ELi3EEENS4_18smem_ptr_flag_bitsILi16EEENSU_INS5_IJNSA_ILi8EEESG_EEENS5_IJSG_SC_EEEEEEEvNS4_8identityENS4_23SM90_TMA_LOAD_MULTICASTES1C_vS1D_EENS_8epilogue10collective6detail29Sm90TmaWarpSpecializedAdapterINS1H_15DefaultEpilogueISJ_SK_SK_NS1G_6thread17LinearCombinationISJ_Li1EffLNS1L_9ScaleType4KindE0ELNS_15FloatRoundStyleE2ESJ_EENS1_15EpilogueDefaultEEEEEvvEEEEvNT_6ParamsE,"ax",@progbits
	.align	128
.text._ZN7cutlass13device_kernelINS_4gemm6kernel13GemmUniversalIN4cute5tupleIJiiiiEEENS1_10collective13CollectiveMmaINS1_34MainloopSm90TmaGmmaWarpSpecializedILi7ENS5_IJNS4_1CILi2EEENSA_ILi1EEESC_EEENS1_32KernelTmaWarpSpecializedPingpongEEENS5_IJNSA_ILi64EEESG_NSA_ILi128EEEEEENS_6half_tENS5_IJlSC_lEEESJ_SK_NS4_8TiledMMAINS4_8MMA_AtomIJNS4_4SM904GMMA25MMA_64x64x16_F32F16F16_SSILNSO_5MajorE0ELSQ_0ELNSO_7ScaleInE1ELSR_1EEEEEENS4_6LayoutINS5_IJSC_SC_SC_EEENS5_IJNSA_ILi0EEESW_SW_EEEEENS5_IJNS4_10UnderscoreESZ_SZ_EEEEENS4_13SM90_TMA_LOADENS4_14ComposedLayoutINS4_7SwizzleILi3ELi4ELi3EEENS4_18smem_ptr_flag_bitsILi16EEENSU_INS5_IJNSA_ILi8EEESG_EEENS5_IJSG_SC_EEEEEEEvNS4_8identityENS4_23SM90_TMA_LOAD_MULTICASTES1C_vS1D_EENS_8epilogue10collective6detail29Sm90TmaWarpSpecializedAdapterINS1H_15DefaultEpilogueISJ_SK_SK_NS1G_6thread17LinearCombinationISJ_Li1EffLNS1L_9ScaleType4KindE0ELNS_15FloatRoundStyleE2ESJ_EENS1_15EpilogueDefaultEEEEEvvEEEEvNT_6ParamsE:
        .type           _ZN7cutlass13device_kernelINS_4gemm6kernel13GemmUniversalIN4cute5tupleIJiiiiEEENS1_10collective13CollectiveMmaINS1_34MainloopSm90TmaGmmaWarpSpecializedILi7ENS5_IJNS4_1CILi2EEENSA_ILi1EEESC_EEENS1_32KernelTmaWarpSpecializedPingpongEEENS5_IJNSA_ILi64EEESG_NSA_ILi128EEEEEENS_6half_tENS5_IJlSC_lEEESJ_SK_NS4_8TiledMMAINS4_8MMA_AtomIJNS4_4SM904GMMA25MMA_64x64x16_F32F16F16_SSILNSO_5MajorE0ELSQ_0ELNSO_7ScaleInE1ELSR_1EEEEEENS4_6LayoutINS5_IJSC_SC_SC_EEENS5_IJNSA_ILi0EEESW_SW_EEEEENS5_IJNS4_10UnderscoreESZ_SZ_EEEEENS4_13SM90_TMA_LOADENS4_14ComposedLayoutINS4_7SwizzleILi3ELi4ELi3EEENS4_18smem_ptr_flag_bitsILi16EEENSU_INS5_IJNSA_ILi8EEESG_EEENS5_IJSG_SC_EEEEEEEvNS4_8identityENS4_23SM90_TMA_LOAD_MULTICASTES1C_vS1D_EENS_8epilogue10collective6detail29Sm90TmaWarpSpecializedAdapterINS1H_15DefaultEpilogueISJ_SK_SK_NS1G_6thread17LinearCombinationISJ_Li1EffLNS1L_9ScaleType4KindE0ELNS_15FloatRoundStyleE2ESJ_EENS1_15EpilogueDefaultEEEEEvvEEEEvNT_6ParamsE,@function
        .size           _ZN7cutlass13device_kernelINS_4gemm6kernel13GemmUniversalIN4cute5tupleIJiiiiEEENS1_10collective13CollectiveMmaINS1_34MainloopSm90TmaGmmaWarpSpecializedILi7ENS5_IJNS4_1CILi2EEENSA_ILi1EEESC_EEENS1_32KernelTmaWarpSpecializedPingpongEEENS5_IJNSA_ILi64EEESG_NSA_ILi128EEEEEENS_6half_tENS5_IJlSC_lEEESJ_SK_NS4_8TiledMMAINS4_8MMA_AtomIJNS4_4SM904GMMA25MMA_64x64x16_F32F16F16_SSILNSO_5MajorE0ELSQ_0ELNSO_7ScaleInE1ELSR_1EEEEEENS4_6LayoutINS5_IJSC_SC_SC_EEENS5_IJNSA_ILi0EEESW_SW_EEEEENS5_IJNS4_10UnderscoreESZ_SZ_EEEEENS4_13SM90_TMA_LOADENS4_14ComposedLayoutINS4_7SwizzleILi3ELi4ELi3EEENS4_18smem_ptr_flag_bitsILi16EEENSU_INS5_IJNSA_ILi8EEESG_EEENS5_IJSG_SC_EEEEEEEvNS4_8identityENS4_23SM90_TMA_LOAD_MULTICASTES1C_vS1D_EENS_8epilogue10collective6detail29Sm90TmaWarpSpecializedAdapterINS1H_15DefaultEpilogueISJ_SK_SK_NS1G_6thread17LinearCombinationISJ_Li1EffLNS1L_9ScaleType4KindE0ELNS_15FloatRoundStyleE2ESJ_EENS1_15EpilogueDefaultEEEEEvvEEEEvNT_6ParamsE,(.L_x_145 - _ZN7cutlass13device_kernelINS_4gemm6kernel13GemmUniversalIN4cute5tupleIJiiiiEEENS1_10collective13CollectiveMmaINS1_34MainloopSm90TmaGmmaWarpSpecializedILi7ENS5_IJNS4_1CILi2EEENSA_ILi1EEESC_EEENS1_32KernelTmaWarpSpecializedPingpongEEENS5_IJNSA_ILi64EEESG_NSA_ILi128EEEEEENS_6half_tENS5_IJlSC_lEEESJ_SK_NS4_8TiledMMAINS4_8MMA_AtomIJNS4_4SM904GMMA25MMA_64x64x16_F32F16F16_SSILNSO_5MajorE0ELSQ_0ELNSO_7ScaleInE1ELSR_1EEEEEENS4_6LayoutINS5_IJSC_SC_SC_EEENS5_IJNSA_ILi0EEESW_SW_EEEEENS5_IJNS4_10UnderscoreESZ_SZ_EEEEENS4_13SM90_TMA_LOADENS4_14ComposedLayoutINS4_7SwizzleILi3ELi4ELi3EEENS4_18smem_ptr_flag_bitsILi16EEENSU_INS5_IJNSA_ILi8EEESG_EEENS5_IJSG_SC_EEEEEEEvNS4_8identityENS4_23SM90_TMA_LOAD_MULTICASTES1C_vS1D_EENS_8epilogue10collective6detail29Sm90TmaWarpSpecializedAdapterINS1H_15DefaultEpilogueISJ_SK_SK_NS1G_6thread17LinearCombinationISJ_Li1EffLNS1L_9ScaleType4KindE0ELNS_15FloatRoundStyleE2ESJ_EENS1_15EpilogueDefaultEEEEEvvEEEEvNT_6ParamsE)
        .other          _ZN7cutlass13device_kernelINS_4gemm6kernel13GemmUniversalIN4cute5tupleIJiiiiEEENS1_10collective13CollectiveMmaINS1_34MainloopSm90TmaGmmaWarpSpecializedILi7ENS5_IJNS4_1CILi2EEENSA_ILi1EEESC_EEENS1_32KernelTmaWarpSpecializedPingpongEEENS5_IJNSA_ILi64EEESG_NSA_ILi128EEEEEENS_6half_tENS5_IJlSC_lEEESJ_SK_NS4_8TiledMMAINS4_8MMA_AtomIJNS4_4SM904GMMA25MMA_64x64x16_F32F16F16_SSILNSO_5MajorE0ELSQ_0ELNSO_7ScaleInE1ELSR_1EEEEEENS4_6LayoutINS5_IJSC_SC_SC_EEENS5_IJNSA_ILi0EEESW_SW_EEEEENS5_IJNS4_10UnderscoreESZ_SZ_EEEEENS4_13SM90_TMA_LOADENS4_14ComposedLayoutINS4_7SwizzleILi3ELi4ELi3EEENS4_18smem_ptr_flag_bitsILi16EEENSU_INS5_IJNSA_ILi8EEESG_EEENS5_IJSG_SC_EEEEEEEvNS4_8identityENS4_23SM90_TMA_LOAD_MULTICASTES1C_vS1D_EENS_8epilogue10collective6detail29Sm90TmaWarpSpecializedAdapterINS1H_15DefaultEpilogueISJ_SK_SK_NS1G_6thread17LinearCombinationISJ_Li1EffLNS1L_9ScaleType4KindE0ELNS_15FloatRoundStyleE2ESJ_EENS1_15EpilogueDefaultEEEEEvvEEEEvNT_6ParamsE,@"STO_CUDA_ENTRY STV_DEFAULT"
_ZN7cutlass13device_kernelINS_4gemm6kernel13GemmUniversalIN4cute5tupleIJiiiiEEENS1_10collective13CollectiveMmaINS1_34MainloopSm90TmaGmmaWarpSpecializedILi7ENS5_IJNS4_1CILi2EEENSA_ILi1EEESC_EEENS1_32KernelTmaWarpSpecializedPingpongEEENS5_IJNSA_ILi64EEESG_NSA_ILi128EEEEEENS_6half_tENS5_IJlSC_lEEESJ_SK_NS4_8TiledMMAINS4_8MMA_AtomIJNS4_4SM904GMMA25MMA_64x64x16_F32F16F16_SSILNSO_5MajorE0ELSQ_0ELNSO_7ScaleInE1ELSR_1EEEEEENS4_6LayoutINS5_IJSC_SC_SC_EEENS5_IJNSA_ILi0EEESW_SW_EEEEENS5_IJNS4_10UnderscoreESZ_SZ_EEEEENS4_13SM90_TMA_LOADENS4_14ComposedLayoutINS4_7SwizzleILi3ELi4ELi3EEENS4_18smem_ptr_flag_bitsILi16EEENSU_INS5_IJNSA_ILi8EEESG_EEENS5_IJSG_SC_EEEEEEEvNS4_8identityENS4_23SM90_TMA_LOAD_MULTICASTES1C_vS1D_EENS_8epilogue10collective6detail29Sm90TmaWarpSpecializedAdapterINS1H_15DefaultEpilogueISJ_SK_SK_NS1G_6thread17LinearCombinationISJ_Li1EffLNS1L_9ScaleType4KindE0ELNS_15FloatRoundStyleE2ESJ_EENS1_15EpilogueDefaultEEEEEvvEEEEvNT_6ParamsE:
[----:B------:R-:W0:Y:S02]  /*0000*/  LDC R1, c[0x0][0x28] ;  /* 0x00000a00ff017b82 */ /* 0x000e240000000800 */
[----:B0-----:R-:W-:Y:S01]  /*0010*/  VIADD R1, R1, 0xfffffff8 ;  /* 0xfffffff801017836 */ /* 0x001fe20000000000 */
[----:B------:R-:W0:Y:S01]  /*0020*/  S2R R4, SR_TID.X ;  /* 0x0000000000047919 */ /* 0x000e220000002100 */
[----:B------:R-:W-:Y:S01]  /*0030*/  ELECT P0, URZ, PT ;  /* 0x00000000003f782f */ /* 0x000fe20003800000 */
[----:B------:R-:W-:Y:S01]  /*0040*/  BSSY B0, `(.L_x_0) ;  /* 0x000000f000007945 */ /* 0x000fe20003800000 */
[--C-:B0-----:R-:W-:Y:S02]  /*0050*/  SHF.R.U32.HI R0, RZ, 0x5, R4.reuse ;  /* 0x00000005ff007819 */ /* 0x101fe40000011604 */
[----:B------:R-:W-:-:S03]  /*0060*/  SHF.R.U32.HI R7, RZ, 0x7, R4 ;  /* 0x00000007ff077819 */ /* 0x000fc60000011604 */
[----:B------:R-:W0:Y:S04]  /*0070*/  SHFL.IDX PT, R2, R0, RZ, 0x1f ;  /* 0x00001fff00027589 */ /* 0x000e2800000e0000 */
[----:B------:R1:W2:Y:S01]  /*0080*/  SHFL.IDX PT, R10, R7, RZ, 0x1f ;  /* 0x00001fff070a7589 */ /* 0x0002a200000e0000 */
[----:B0-----:R-:W-:-:S13]  /*0090*/  ISETP.NE.OR P0, PT, R2, RZ, !P0 ;  /* 0x000000ff0200720c */ /* 0x001fda0004705670 */
[----:B-12---:R-:W-:Y:S05]  /*00a0*/  @P0 BRA `(.L_x_1) ;  /* 0x0000000000200947 */ /* 0x006fea0003800000 */
[----:B------:R-:W-:Y:S02]  /*00b0*/  ULDC.64 UR4, c[0x0][0x198] ;  /* 0x0000660000047ab9 */ /* 0x000fe40000000a00 */
[----:B------:R-:W-:Y:S02]  /*00c0*/  UIADD3 UR6, UP0, UR4, 0xf0, URZ ;  /* 0x000000f004067890 */ /* 0x000fe4000ff1e03f */
[----:B------:R-:W-:Y:S02]  /*00d0*/  UIADD3 UR4, UP1, UR4, 0x1f0, URZ ;  /* 0x000001f004047890 */ /* 0x000fe4000ff3e03f */
[----:B------:R-:W-:Y:S02]  /*00e0*/  UIADD3.X UR7, URZ, UR5, URZ, UP0, !UPT ;  /* 0x000000053f077290 */ /* 0x000fe400087fe43f */
[----:B------:R-:W-:-:S07]  /*00f0*/  UIADD3.X UR5, URZ, UR5, URZ, UP1, !UPT ;  /* 0x000000053f057290 */ /* 0x000fce0008ffe43f */
[----:B------:R0:W-:Y:S02]  /*0100*/  UTMACCTL.PF [UR6] ;  /* 0x00000000060079b9 */ /* 0x0001e40008040000 */
[----:B------:R0:W-:Y:S02]  /*0110*/  UTMACCTL.PF [UR4] ;  /* 0x00000000040079b9 */ /* 0x0001e40008040000 */
[----:B0-----:R-:W-:Y:S01]  /*0120*/  NOP ;  /* 0x0000000000007918 */ /* 0x001fe20000000000 */
.L_x_1:
[----:B------:R-:W-:Y:S05]  /*0130*/  BSYNC B0 ;  /* 0x0000000000007941 */ /* 0x000fea0003800000 */
.L_x_0:
[----:B------:R-:W0:Y:S02]  /*0140*/  SHFL.IDX PT, R9, R0, RZ, 0x1f ;  /* 0x00001fff00097589 */ /* 0x000e2400000e0000 */
[----:B0-----:R-:W-:-:S13]  /*0150*/  ISETP.NE.AND P0, PT, R9, RZ, PT ;  /* 0x000000ff0900720c */ /* 0x001fda0003f05270 */
[----:B------:R-:W-:Y:S05]  /*0160*/  @P0 BRA `(.L_x_2) ;  /* 0x0000000000700947 */ /* 0x000fea0003800000 */
[----:B------:R-:W0:Y:S01]  /*0170*/  S2UR UR8, SR_CgaCtaId ;  /* 0x00000000000879c3 */ /* 0x000e220000008800 */
[----:B------:R-:W-:Y:S01]  /*0180*/  UMOV UR4, 0x400 ;  /* 0x0000040000047882 */ /* 0x000fe20000000000 */
[----:B------:R-:W-:Y:S01]  /*0190*/  UMOV UR5, 0x1 ;  /* 0x0000000100057882 */ /* 0x000fe20000000000 */
[----:B------:R-:W-:Y:S01]  /*01a0*/  UMOV UR6, 0x2 ;  /* 0x0000000200067882 */ /* 0x000fe20000000000 */
[----:B------:R-:W-:Y:S01]  /*01b0*/  ELECT P0, URZ, PT ;  /* 0x00000000003f782f */ /* 0x000fe20003800000 */
[----:B------:R-:W-:-:S04]  /*01c0*/  UIADD3 UR6, -UR6, 0x100000, URZ ;  /* 0x0010000006067890 */ /* 0x000fc8000fffe13f */
[----:B------:R-:W-:Y:S02]  /*01d0*/  USHF.L.U32 UR7, UR6, 0xb, URZ ;  /* 0x0000000b06077899 */ /* 0x000fe4000800063f */
[----:B------:R-:W-:Y:S02]  /*01e0*/  USHF.L.U32 UR6, UR6, 0x1, URZ ;  /* 0x0000000106067899 */ /* 0x000fe4000800063f */
[----:B0-----:R-:W-:Y:S02]  /*01f0*/  ULEA UR8, UR8, UR4, 0x18 ;  /* 0x0000000408087291 */ /* 0x001fe4000f8ec03f */
[----:B------:R-:W-:-:S04]  /*0200*/  UIADD3 UR4, -UR5, 0x100000, URZ ;  /* 0x0010000005047890 */ /* 0x000fc8000fffe13f */
[----:B------:R-:W-:Y:S02]  /*0210*/  USHF.L.U32 UR5, UR4, 0xb, URZ ;  /* 0x0000000b04057899 */ /* 0x000fe4000800063f */
[----:B------:R-:W-:Y:S01]  /*0220*/  USHF.L.U32 UR4, UR4, 0x1, URZ ;  /* 0x0000000104047899 */ /* 0x000fe2000800063f */
[----:B------:R-:W0:Y:S11]  /*0230*/  FENCE.VIEW.ASYNC.S ;  /* 0x00000000000073c6 */ /* 0x000e360000000000 */
[----:B0-----:R0:W1:Y:S01]  /*0240*/  SYNCS.EXCH.64 URZ, [UR8], UR4 ;  /* 0x00000004083f75b2 */ /* 0x0010620008000100 */
[----:B------:R0:W2:Y:S01]  /*0250*/  SYNCS.EXCH.64 URZ, [UR8+0x38], UR6 ;  /* 0x00003806083f75b2 */ /* 0x0000a20008000100 */
[----:B------:R0:W3:Y:S01]  /*0260*/  SYNCS.EXCH.64 URZ, [UR8+0x8], UR4 ;  /* 0x00000804083f75b2 */ /* 0x0000e20008000100 */
[----:B------:R0:W4:Y:S01]  /*0270*/  SYNCS.EXCH.64 URZ, [UR8+0x40], UR6 ;  /* 0x00004006083f75b2 */ /* 0x0001220008000100 */
[----:B------:R0:W0:Y:S01]  /*0280*/  SYNCS.EXCH.64 URZ, [UR8+0x10], UR4 ;  /* 0x00001004083f75b2 */ /* 0x0000220008000100 */
        /* <DEDUP_REMOVED lines=9> */
[----:B------:R-:W-:Y:S01]  /*0320*/  NOP ;  /* 0x0000000000007918 */ /* 0x000fe20000000000 */
.L_x_2:
[----:B------:R-:W5:Y:S01]  /*0330*/  SHFL.IDX PT, R12, R0, RZ, 0x1f ;  /* 0x00001fff000c7589 */ /* 0x000f6200000e0000 */
[----:B------:R-:W1:Y:S01]  /*0340*/  S2UR UR12, SR_CTAID.X ;  /* 0x00000000000c79c3 */ /* 0x000e620000002500 */
[----:B------:R-:W-:Y:S02]  /*0350*/  SHF.R.S32.HI R3, RZ, 0x1f, R4 ;  /* 0x0000001fff037819 */ /* 0x000fe40000011404 */
[----:B------:R-:W-:Y:S01]  /*0360*/  ELECT P0, URZ, PT ;  /* 0x00000000003f782f */ /* 0x000fe20003800000 */
[----:B------:R-:W2:Y:S01]  /*0370*/  SHFL.IDX PT, R11, R0, RZ, 0x1f ;  /* 0x00001fff000b7589 */ /* 0x000ea200000e0000 */
[----:B0-----:R-:W-:Y:S01]  /*0380*/  ULDC UR4, c[0x0][0x150] ;  /* 0x0000540000047ab9 */ /* 0x001fe20000000800 */
[----:B------:R-:W-:Y:S02]  /*0390*/  LEA.HI R3, R3, R4, RZ, 0x7 ;  /* 0x0000000403037211 */ /* 0x000fe400078f38ff */
[----:B------:R-:W-:Y:S01]  /*03a0*/  ELECT P1, URZ, PT ;  /* 0x00000000003f782f */ /* 0x000fe20003820000 */
[----:B------:R-:W0:Y:S01]  /*03b0*/  S2R R6, SR_CTAID.Y ;  /* 0x0000000000067919 */ /* 0x000e220000002600 */
[----:B------:R-:W3:Y:S01]  /*03c0*/  LDC R14, c[0x0][0x144] ;  /* 0x00005100ff0e7b82 */ /* 0x000ee20000000800 */
[----:B------:R-:W-:Y:S01]  /*03d0*/  LOP3.LUT R3, R3, 0xffffff80, RZ, 0xc0, !PT ;  /* 0xffffff8003037812 */ /* 0x000fe200078ec0ff */
[----:B------:R-:W-:Y:S01]  /*03e0*/  UMOV UR11, 0x80 ;  /* 0x00000080000b7882 */ /* 0x000fe20000000000 */
[----:B------:R-:W4:Y:S01]  /*03f0*/  SHFL.IDX PT, R16, R7, RZ, 0x1f ;  /* 0x00001fff07107589 */ /* 0x000f2200000e0000 */
[----:B------:R-:W-:Y:S01]  /*0400*/  NOP ;  /* 0x0000000000007918 */ /* 0x000fe20000000000 */
[----:B------:R-:W-:Y:S01]  /*0410*/  NOP ;  /* 0x0000000000007918 */ /* 0x000fe20000000000 */
[----:B------:R-:W-:Y:S01]  /*0420*/  IMAD.IADD R5, R4, 0x1, -R3 ;  /* 0x0000000104057824 */ /* 0x000fe200078e0a03 */
[C---:B------:R-:W-:Y:S01]  /*0430*/  ISETP.NE.AND P4, PT, R10.reuse, RZ, PT ;  /* 0x000000ff0a00720c */ /* 0x040fe20003f85270 */
[----:B------:R-:W4:Y:S01]  /*0440*/  LDC R15, c[0x0][0x140] ;  /* 0x00005000ff0f7b82 */ /* 0x000f220000000800 */
[----:B------:R-:W-:-:S02]  /*0450*/  VIADD R36, R10, 0xffffffff ;  /* 0xffffffff0a247836 */ /* 0x000fc40000000000 */
[----:B------:R-:W-:Y:S01]  /*0460*/  SHF.R.S32.HI R8, RZ, 0x1f, R5 ;  /* 0x0000001fff087819 */ /* 0x000fe20000011405 */
[----:B------:R-:W-:Y:S02]  /*0470*/  IMAD.MOV.U32 R57, RZ, RZ, 0x1 ;  /* 0x00000001ff397424 */ /* 0x000fe400078e00ff */
[----:B------:R-:W-:Y:S02]  /*0480*/  ISETP.GE.U32.AND P6, PT, R36, 0x2, PT ;  /* 0x000000022400780c */ /* 0x000fe40003fc6070 */
[----:B-----5:R-:W-:Y:S01]  /*0490*/  ISETP.NE.OR P0, PT, R12, RZ, !P0 ;  /* 0x000000ff0c00720c */ /* 0x020fe20004705670 */
[----:B------:R-:W5:Y:S01]  /*04a0*/  LDC R25, c[0x0][0x148] ;  /* 0x00005200ff197b82 */ /* 0x000f620000000800 */
[----:B-1----:R-:W-:Y:S02]  /*04b0*/  I2FP.F32.U32 R12, UR12 ;  /* 0x0000000c000c7c45 */ /* 0x002fe40008201000 */
[----:B------:R-:W-:Y:S02]  /*04c0*/  LEA.HI R3, R8, R5, RZ, 0x3 ;  /* 0x0000000508037211 */ /* 0x000fe400078f18ff */
[----:B--2---:R-:W-:Y:S01]  /*04d0*/  ISETP.NE.OR P1, PT, R11, RZ, !P1 ;  /* 0x000000ff0b00720c */ /* 0x004fe20004f25670 */
[----:B------:R-:W-:Y:S01]  /*04e0*/  FMUL R13, R12, UR4 ;  /* 0x000000040c0d7c20 */ /* 0x000fe20008400000 */
[--C-:B------:R-:W-:Y:S01]  /*04f0*/  SHF.R.S32.HI R0, RZ, 0x3, R3.reuse ;  /* 0x00000003ff007819 */ /* 0x100fe20000011403 */
[----:B------:R-:W-:Y:S01]  /*0500*/  ULDC UR4, c[0x0][0x154] ;  /* 0x0000550000047ab9 */ /* 0x000fe20000000800 */
[----:B------:R-:W-:-:S02]  /*0510*/  SHF.R.S32.HI R3, RZ, 0x1f, R3 ;  /* 0x0000001fff037819 */ /* 0x000fc40000011403 */
[----:B------:R-:W-:Y:S01]  /*0520*/  SHF.R.S32.HI R12, RZ, 0x1f, R9 ;  /* 0x0000001fff0c7819 */ /* 0x000fe20000011409 */
[----:B------:R-:W1:Y:S01]  /*0530*/  F2I.U32.TRUNC.NTZ R13, R13 ;  /* 0x0000000d000d7305 */ /* 0x000e62000020f000 */
[----:B------:R-:W-:Y:S01]  /*0540*/  LEA.HI R11, R3, R0, RZ, 0x2 ;  /* 0x00000000030b7211 */ /* 0x000fe200078f10ff */
[----:B------:R-:W-:Y:S01]  /*0550*/  VOTEU.ALL UP1, P0 ;  /* 0x00000000003f7886 */ /* 0x000fe20000020000 */
[----:B------:R-:W-:Y:S01]  /*0560*/  LEA.HI R12, R12, R9, RZ, 0x2 ;  /* 0x000000090c0c7211 */ /* 0x000fe200078f10ff */
[----:B------:R-:W-:Y:S01]  /*0570*/  VOTEU.ALL UP0, P0 ;  /* 0x00000000003f7886 */ /* 0x000fe20000000000 */
[----:B------:R-:W-:Y:S01]  /*0580*/  SHF.R.S32.HI R3, RZ, 0x1f, R2 ;  /* 0x0000001fff037819 */ /* 0x000fe20000011402 */
[----:B------:R-:W-:Y:S01]  /*0590*/  VOTEU.ALL UP2, P1 ;  /* 0x00000000003f7886 */ /* 0x000fe20000840000 */
[----:B------:R-:W-:Y:S01]  /*05a0*/  LOP3.LUT R11, R11, 0xfffffffc, RZ, 0xc0, !PT ;  /* 0xfffffffc0b0b7812 */ /* 0x000fe200078ec0ff */
[----:B------:R-:W2:Y:S01]  /*05b0*/  @!UP1 S2UR UR7, SR_CgaCtaId ;  /* 0x00000000000799c3 */ /* 0x000ea20000008800 */
[----:B------:R-:W-:Y:S01]  /*05c0*/  LOP3.LUT R12, R12, 0x3ffffffc, RZ, 0xc0, !PT ;  /* 0x3ffffffc0c0c7812 */ /* 0x000fe200078ec0ff */
[----:B------:R-:W-:Y:S01]  /*05d0*/  @!UP1 UMOV UR6, 0x400 ;  /* 0x0000040000069882 */ /* 0x000fe20000000000 */
[----:B------:R-:W-:Y:S01]  /*05e0*/  LEA.HI R3, R3, R2, RZ, 0x2 ;  /* 0x0000000203037211 */ /* 0x000fe200078f10ff */
[----:B------:R-:W-:Y:S01]  /*05f0*/  IMAD.IADD R11, R0, 0x1, -R11 ;  /* 0x00000001000b7824 */ /* 0x000fe200078e0a0b */
[----:B------:R-:W-:Y:S01]  /*0600*/  @!UP2 UMOV UR9, 0x400 ;  /* 0x000004000009a882 */ /* 0x000fe20000000000 */
[----:B------:R-:W-:Y:S01]  /*0610*/  IMAD.IADD R12, R9, 0x1, -R12 ;  /* 0x00000001090c7824 */ /* 0x000fe200078e0a0c */
[----:B------:R-:W-:Y:S01]  /*0620*/  LOP3.LUT R3, R3, 0xfffffffc, RZ, 0xc0, !PT ;  /* 0xfffffffc03037812 */ /* 0x000fe200078ec0ff */
[----:B------:R-:W5:Y:S01]  /*0630*/  @!UP2 S2UR UR10, SR_CgaCtaId ;  /* 0x00000000000aa9c3 */ /* 0x000f620000008800 */
[----:B-1----:R-:W-:Y:S01]  /*0640*/  IMAD.MOV R13, RZ, RZ, -R13 ;  /* 0x000000ffff0d7224 */ /* 0x002fe200078e0a0d */
[----:B------:R-:W-:Y:S01]  /*0650*/  VOTEU.ALL UP3, P1 ;  /* 0x00000000003f7886 */ /* 0x000fe20000860000 */
[----:B------:R-:W-:Y:S01]  /*0660*/  IMAD R11, R12, 0x4, R11 ;  /* 0x000000040c0b7824 */ /* 0x000fe200078e020b */
[----:B------:R-:W-:Y:S01]  /*0670*/  VOTEU.ALL UP4, P1 ;  /* 0x00000000003f7886 */ /* 0x000fe20000880000 */
[----:B------:R-:W-:Y:S01]  /*0680*/  IMAD.IADD R9, R2, 0x1, -R3 ;  /* 0x0000000102097824 */ /* 0x000fe200078e0a03 */
[----:B0-----:R-:W-:Y:S01]  /*0690*/  I2FP.F32.U32 R2, R6 ;  /* 0x0000000600027245 */ /* 0x001fe20000201000 */
[----:B---3--:R-:W-:Y:S01]  /*06a0*/  IMAD R21, R14, R13, UR12 ;  /* 0x0000000c0e157e24 */ /* 0x008fe2000f8e020d */
[C---:B------:R-:W-:Y:S01]  /*06b0*/  LEA.HI R0, R11.reuse, R11, RZ, 0x1 ;  /* 0x0000000b0b007211 */ /* 0x040fe200078f08ff */
[C---:B------:R-:W-:Y:S01]  /*06c0*/  IMAD.SHL.U32 R56, R11.reuse, 0x4, RZ ;  /* 0x000000040b387824 */ /* 0x040fe200078e00ff */
[----:B------:R-:W-:Y:S01]  /*06d0*/  VOTEU.ALL UP5, P1 ;  /* 0x00000000003f7886 */ /* 0x000fe200008a0000 */
[----:B------:R-:W-:Y:S01]  /*06e0*/  FMUL R2, R2, UR4 ;  /* 0x0000000402027c20 */ /* 0x000fe20008400000 */
[----:B------:R-:W-:Y:S01]  /*06f0*/  LOP3.LUT R0, R0, 0xfffffffe, RZ, 0xc0, !PT ;  /* 0xfffffffe00007812 */ /* 0x000fe200078ec0ff */
[----:B------:R-:W-:Y:S01]  /*0700*/  UMOV UR4, 0x20 ;  /* 0x0000002000047882 */ /* 0x000fe20000000000 */
[----:B------:R-:W-:Y:S01]  /*0710*/  LOP3.LUT R56, R11, 0xc, R56, 0x78, !PT ;  /* 0x0000000c0b387812 */ /* 0x000fe200078e7838 */
[----:B------:R-:W-:-:S04]  /*0720*/  @!UP1 UIADD3 UR4, -UR4, 0x100000, URZ ;  /* 0x0010000004049890 */ /* 0x000fc8000fffe13f */
[----:B------:R-:W-:Y:S02]  /*0730*/  @!UP1 USHF.L.U32 UR5, UR4, 0xb, URZ ;  /* 0x0000000b04059899 */ /* 0x000fe4000800063f */
[----:B------:R-:W-:Y:S01]  /*0740*/  @!UP1 USHF.L.U32 UR4, UR4, 0x1, URZ ;  /* 0x0000000104049899 */ /* 0x000fe2000800063f */
[----:B----4-:R-:W-:Y:S01]  /*0750*/  ISETP.EQ.U32.AND P2, PT, R15, 0x1, PT ;  /* 0x000000010f00780c */ /* 0x010fe20003f42070 */
[----:B------:R-:W-:Y:S01]  /*0760*/  IMAD.IADD R0, R11, 0x1, -R0 ;  /* 0x000000010b007824 */ /* 0x000fe200078e0a00 */
[----:B------:R-:W0:Y:S01]  /*0770*/  F2I.U32.TRUNC.NTZ R2, R2 ;  /* 0x0000000200027305 */ /* 0x000e22000020f000 */
[----:B--2---:R-:W-:Y:S01]  /*0780*/  @!UP1 ULEA UR8, UR7, UR6, 0x18 ;  /* 0x0000000607089291 */ /* 0x004fe2000f8ec03f */
[----:B------:R-:W-:Y:S01]  /*0790*/  R2UR UR43, R16 ;  /* 0x00000000102b72ca */ /* 0x000fe200000e0000 */
[----:B------:R-:W-:-:S04]  /*07a0*/  @!UP2 UIADD3 UR6, -UR11, 0x100000, URZ ;  /* 0x001000000b06a890 */ /* 0x000fc8000fffe13f */
[----:B------:R-:W-:Y:S02]  /*07b0*/  @!UP2 USHF.L.U32 UR7, UR6, 0xb, URZ ;  /* 0x0000000b0607a899 */ /* 0x000fe4000800063f */
[----:B------:R-:W-:Y:S01]  /*07c0*/  @!UP2 USHF.L.U32 UR6, UR6, 0x1, URZ ;  /* 0x000000010606a899 */ /* 0x000fe2000800063f */
[----:B------:R-:W-:Y:S01]  /*07d0*/  ISETP.NE.AND P3, PT, R0, R21, PT ;  /* 0x000000150000720c */ /* 0x000fe20003f65270 */
[----:B------:R-:W-:Y:S01]  /*07e0*/  VOTEU.ALL UP1, P0 ;  /* 0x00000000003f7886 */ /* 0x000fe20000020000 */
[----:B-----5:R-:W-:Y:S01]  /*07f0*/  @!UP2 ULEA UR9, UR10, UR9, 0x18 ;  /* 0x000000090a09a291 */ /* 0x020fe2000f8ec03f */
[----:B------:R-:W-:Y:S01]  /*0800*/  LOP3.LUT P0, RZ, R5, 0x7, RZ, 0xc0, !PT ;  /* 0x0000000705ff7812 */ /* 0x000fe2000780c0ff */
[----:B------:R-:W-:Y:S01]  /*0810*/  VOTEU.ALL UP2, P1 ;  /* 0x00000000003f7886 */ /* 0x000fe20000840000 */
[----:B------:R-:W-:Y:S02]  /*0820*/  ISETP.NE.AND P1, PT, R9, 0x3, PT ;  /* 0x000000030900780c */ /* 0x000fe40003f25270 */
[----:B------:R-:W-:-:S02]  /*0830*/  ISETP.LT.U32.AND P0, PT, R56, 0x2, !P0 ;  /* 0x000000023800780c */ /* 0x000fc40004701070 */
[----:B------:R-:W-:Y:S01]  /*0840*/  ISETP.EQ.OR P1, PT, R9, RZ, !P1 ;  /* 0x000000ff0900720c */ /* 0x000fe20004f22670 */
[----:B------:R-:W1:Y:S02]  /*0850*/  FENCE.VIEW.ASYNC.S ;  /* 0x00000000000073c6 */ /* 0x000e640000000000 */
[----:B-1----:R1:W2:Y:S01]  /*0860*/  @!UP0 SYNCS.EXCH.64 URZ, [UR8+0xa0], UR4 ;  /* 0x0000a004083f85b2 */ /* 0x0022a20008000100 */
[----:B0-----:R-:W-:Y:S01]  /*0870*/  IMAD.MOV R20, RZ, RZ, -R2 ;  /* 0x000000ffff147224 */ /* 0x001fe200078e0a02 */
[----:B------:R-:W-:-:S03]  /*0880*/  @P3 LEA.HI R0, R56, R56, RZ, 0x1 ;  /* 0x0000003838003211 */ /* 0x000fc600078f08ff */
[----:B------:R-:W-:Y:S01]  /*0890*/  IMAD R3, R25, R20, R6 ;  /* 0x0000001419037224 */ /* 0x000fe200078e0206 */
[----:B------:R-:W-:Y:S02]  /*08a0*/  ISETP.EQ.AND P1, PT, R10, RZ, P1 ;  /* 0x000000ff0a00720c */ /* 0x000fe40000f22270 */
[----:B------:R-:W-:Y:S02]  /*08b0*/  @P3 SHF.R.S32.HI R0, RZ, 0x1, R0 ;  /* 0x00000001ff003819 */ /* 0x000fe40000011400 */
[----:B------:R-:W-:Y:S02]  /*08c0*/  SEL R23, RZ, 0x1, !P1 ;  /* 0x00000001ff177807 */ /* 0x000fe40004800000 */
[----:B------:R-:W-:Y:S02]  /*08d0*/  @P3 ISETP.NE.AND P5, PT, R0, R3, PT ;  /* 0x000000030000320c */ /* 0x000fe40003fa5270 */
[----:B------:R-:W-:Y:S01]  /*08e0*/  SEL R0, RZ, 0x1, !P0 ;  /* 0x00000001ff007807 */ /* 0x000fe20004000000 */
[----:B------:R1:W0:Y:S01]  /*08f0*/  @!UP1 SYNCS.EXCH.64 URZ, [UR8+0xa8], UR4 ;  /* 0x0000a804083f95b2 */ /* 0x0002220008000100 */
[----:B------:R-:W-:Y:S01]  /*0900*/  NOP ;  /* 0x0000000000007918 */ /* 0x000fe20000000000 */
[----:B------:R-:W-:-:S02]  /*0910*/  @P3 SEL R57, RZ, 0x1, P5 ;  /* 0x00000001ff393807 */ /* 0x000fc40002800000 */
[----:B------:R-:W-:Y:S02]  /*0920*/  SEL R23, R23, 0x2, P6 ;  /* 0x0000000217177807 */ /* 0x000fe40003000000 */
[----:B------:R-:W-:Y:S01]  /*0930*/  LOP3.LUT R57, R57, R0, RZ, 0xc0, !PT ;  /* 0x0000000039397212 */ /* 0x000fe200078ec0ff */
[----:B------:R1:W3:Y:S01]  /*0940*/  @!UP2 SYNCS.EXCH.64 URZ, [UR9+0x80], UR6 ;  /* 0x00008006093fa5b2 */ /* 0x0002e20008000100 */
[----:B------:R1:W4:Y:S01]  /*0950*/  @!UP3 SYNCS.EXCH.64 URZ, [UR9+0x88], UR6 ;  /* 0x00008806093fb5b2 */ /* 0x0003220008000100 */
[----:B------:R1:W0:Y:S01]  /*0960*/  @!UP4 SYNCS.EXCH.64 URZ, [UR9+0x90], UR6 ;  /* 0x00009006093fc5b2 */ /* 0x0002220008000100 */
[----:B------:R1:W0:Y:S01]  /*0970*/  @!UP5 SYNCS.EXCH.64 URZ, [UR9+0x98], UR6 ;  /* 0x00009806093fd5b2 */ /* 0x0002220008000100 */
[----:B------:R-:W-:Y:S01]  /*0980*/  NOP ;  /* 0x0000000000007918 */ /* 0x000fe20000000000 */
[----:B-12---:R-:W-:Y:S05]  /*0990*/  @!P2 BRA `(.L_x_3) ;  /* 0x000000000008a947 */ /* 0x006fea0003800000 */
[----:B0--34-:R-:W-:Y:S01]  /*09a0*/  UCGABAR_ARV ;  /* 0x00000000000079c7 */ /* 0x019fe20008000000 */
[----:B------:R-:W-:Y:S05]  /*09b0*/  BRA `(.L_x_4) ;  /* 0x0000000000047947 */ /* 0x000fea0003800000 */
.L_x_3:
[----:B0--34-:R-:W-:Y:S01]  /*09c0*/  NOP ;  /* 0x0000000000007918 */ /* 0x019fe20000000000 */
.L_x_4:
[----:B------:R-:W-:Y:S01]  /*09d0*/  ULDC.64 UR4, c[0x0][0x598] ;  /* 0x0001660000047ab9 */ /* 0x000fe20000000a00 */
[----:B------:R-:W-:Y:S01]  /*09e0*/  ULDC.64 UR36, c[0x0][0x208] ;  /* 0x0000820000247ab9 */ /* 0x000fe20000000a00 */
[----:B------:R-:W-:-:S04]  /*09f0*/  ISETP.NE.U32.AND P0, PT, RZ, UR4, PT ;  /* 0x00000004ff007c0c */ /* 0x000fc8000bf05070 */
[----:B------:R-:W-:-:S13]  /*0a00*/  ISETP.NE.AND.EX P0, PT, RZ, UR5, PT, P0 ;  /* 0x00000005ff007c0c */ /* 0x000fda000bf05300 */
[----:B------:R-:W-:Y:S05]  /*0a10*/  @!P0 BRA `(.L_x_5) ;  /* 0x00000000001c8947 */ /* 0x000fea0003800000 */
[----:B------:R-:W0:Y:S02]  /*0a20*/  LDC.64 R2, c[0x0][0x598] ;  /* 0x00016600ff027b82 */ /* 0x000e240000000a00 */
[----:B0-----:R-:W2:Y:S02]  /*0a30*/  LDG.E.64 R2, desc[UR36][R2.64] ;  /* 0x0000002402027981 */ /* 0x001ea4000c1e1b00 */
[----:B--2---:R-:W-:-:S04]  /*0a40*/  ISETP.NE.U32.AND P0, PT, R2, RZ, PT ;  /* 0x000000ff0200720c */ /* 0x004fc80003f05070 */
[----:B------:R-:W-:-:S13]  /*0a50*/  ISETP.NE.AND.EX P0, PT, R3, RZ, PT, P0 ;  /* 0x000000ff0300720c */ /* 0x000fda0003f05300 */
[----:B------:R-:W-:Y:S05]  /*0a60*/  @!P0 BRA `(.L_x_5) ;  /* 0x0000000000088947 */ /* 0x000fea0003800000 */
[----:B------:R0:W5:Y:S01]  /*0a70*/  LD.E R58, desc[UR36][R2.64] ;  /* 0x00000024023a7980 */ /* 0x000162000c101900 */
[----:B------:R-:W-:Y:S05]  /*0a80*/  BRA `(.L_x_6) ;  /* 0x0000000000247947 */ /* 0x000fea0003800000 */
.L_x_5:
[----:B------:R-:W-:Y:S02]  /*0a90*/  ULDC.64 UR4, c[0x0][0x588] ;  /* 0x0001620000047ab9 */ /* 0x000fe40000000a00 */
[----:B------:R-:W-:-:S04]  /*0aa0*/  ISETP.NE.U32.AND P0, PT, RZ, UR4, PT ;  /* 0x00000004ff007c0c */ /* 0x000fc8000bf05070 */
[----:B------:R-:W-:-:S13]  /*0ab0*/  ISETP.NE.AND.EX P0, PT, RZ, UR5, PT, P0 ;  /* 0x00000005ff007c0c */ /* 0x000fda000bf05300 */
[----:B------:R-:W-:Y:S05]  /*0ac0*/  @!P0 BRA `(.L_x_7) ;  /* 0x00000000000c8947 */ /* 0x000fea0003800000 */
[----:B------:R-:W0:Y:S02]  /*0ad0*/  LDC.64 R58, c[0x0][0x588] ;  /* 0x00016200ff3a7b82 */ /* 0x000e240000000a00 */
[----:B0-----:R1:W5:Y:S01]  /*0ae0*/  LDG.E R58, desc[UR36][R58.64] ;  /* 0x000000243a3a7981 */ /* 0x001362000c1e1900 */
[----:B------:R-:W-:Y:S05]  /*0af0*/  BRA `(.L_x_6) ;  /* 0x0000000000087947 */ /* 0x000fea0003800000 */
.L_x_7:
[----:B------:R-:W-:Y:S02]  /*0b00*/  ULDC UR4, c[0x0][0x580] ;  /* 0x0001600000047ab9 */ /* 0x000fe40000000800 */
[----:B------:R-:W-:-:S07]  /*0b10*/  IMAD.U32 R58, RZ, RZ, UR4 ;  /* 0x00000004ff3a7e24 */ /* 0x000fce000f8e00ff */
.L_x_6:
[----:B------:R-:W-:Y:S02]  /*0b20*/  ULDC.64 UR4, c[0x0][0x5a0] ;  /* 0x0001680000047ab9 */ /* 0x000fe40000000a00 */
[----:B------:R-:W-:-:S04]  /*0b30*/  ISETP.NE.U32.AND P0, PT, RZ, UR4, PT ;  /* 0x00000004ff007c0c */ /* 0x000fc8000bf05070 */
[----:B------:R-:W-:-:S13]  /*0b40*/  ISETP.NE.AND.EX P0, PT, RZ, UR5, PT, P0 ;  /* 0x00000005ff007c0c */ /* 0x000fda000bf05300 */
[----:B------:R-:W-:Y:S05]  /*0b50*/  @!P0 BRA `(.L_x_8) ;  /* 0x00000000001c8947 */ /* 0x000fea0003800000 */
[----:B0-----:R-:W0:Y:S02]  /*0b60*/  LDC.64 R2, c[0x0][0x5a0] ;  /* 0x00016800ff027b82 */ /* 0x001e240000000a00 */
[----:B0-----:R-:W2:Y:S02]  /*0b70*/  LDG.E.64 R2, desc[UR36][R2.64] ;  /* 0x0000002402027981 */ /* 0x001ea4000c1e1b00 */
[----:B--2---:R-:W-:-:S04]  /*0b80*/  ISETP.NE.U32.AND P0, PT, R2, RZ, PT ;  /* 0x000000ff0200720c */ /* 0x004fc80003f05070 */
[----:B------:R-:W-:-:S13]  /*0b90*/  ISETP.NE.AND.EX P0, PT, R3, RZ, PT, P0 ;  /* 0x000000ff0300720c */ /* 0x000fda0003f05300 */
[----:B------:R-:W-:Y:S05]  /*0ba0*/  @!P0 BRA `(.L_x_8) ;  /* 0x0000000000088947 */ /* 0x000fea0003800000 */
[----:B-1----:R0:W5:Y:S01]  /*0bb0*/  LD.E R59, desc[UR36][R2.64] ;  /* 0x00000024023b7980 */ /* 0x002162000c101900 */
[----:B------:R-:W-:Y:S05]  /*0bc0*/  BRA `(.L_x_9) ;  /* 0x0000000000247947 */ /* 0x000fea0003800000 */
.L_x_8:
[----:B------:R-:W-:Y:S02]  /*0bd0*/  ULDC.64 UR4, c[0x0][0x590] ;  /* 0x0001640000047ab9 */ /* 0x000fe40000000a00 */
[----:B------:R-:W-:-:S04]  /*0be0*/  ISETP.NE.U32.AND P0, PT, RZ, UR4, PT ;  /* 0x00000004ff007c0c */ /* 0x000fc8000bf05070 */
[----:B------:R-:W-:-:S13]  /*0bf0*/  ISETP.NE.AND.EX P0, PT, RZ, UR5, PT, P0 ;  /* 0x00000005ff007c0c */ /* 0x000fda000bf05300 */
[----:B------:R-:W-:Y:S05]  /*0c00*/  @!P0 BRA `(.L_x_10) ;  /* 0x00000000000c8947 */ /* 0x000fea0003800000 */
[----:B0-----:R-:W1:Y:S02]  /*0c10*/  LDC.64 R2, c[0x0][0x590] ;  /* 0x00016400ff027b82 */ /* 0x001e640000000a00 */
[----:B-1----:R1:W5:Y:S01]  /*0c20*/  LDG.E R59, desc[UR36][R2.64] ;  /* 0x00000024023b7981 */ /* 0x002362000c1e1900 */
[----:B------:R-:W-:Y:S05]  /*0c30*/  BRA `(.L_x_9) ;  /* 0x0000000000087947 */ /* 0x000fea0003800000 */
.L_x_10:
[----:B------:R-:W-:Y:S02]  /*0c40*/  ULDC UR4, c[0x0][0x584] ;  /* 0x0001610000047ab9 */ /* 0x000fe40000000800 */
[----:B-1----:R-:W-:-:S07]  /*0c50*/  IMAD.U32 R59, RZ, RZ, UR4 ;  /* 0x00000004ff3b7e24 */ /* 0x002fce000f8e00ff */
.L_x_9:
[----:B01----:R-:W0:Y:S01]  /*0c60*/  LDC R2, c[0x0][0x65c] ;  /* 0x00019700ff027b82 */ /* 0x003e220000000800 */
[----:B------:R-:W-:Y:S01]  /*0c70*/  ULDC UR6, c[0x0][0x28c] ;  /* 0x0000a30000067ab9 */ /* 0x000fe20000000800 */
[----:B------:R-:W-:Y:S01]  /*0c80*/  ISETP.NE.AND P0, PT, R10, 0x2, PT ;  /* 0x000000020a00780c */ /* 0x000fe20003f05270 */
[----:B------:R-:W-:Y:S01]  /*0c90*/  UIADD3 UR6, UR6, 0x7f, URZ ;  /* 0x0000007f06067890 */ /* 0x000fe2000fffe03f */
[----:B------:R-:W-:Y:S01]  /*0ca0*/  IMAD.U32 R10, RZ, RZ, UR12 ;  /* 0x0000000cff0a7e24 */ /* 0x000fe2000f8e00ff */
[----:B------:R-:W-:Y:S01]  /*0cb0*/  UMOV UR38, URZ ;  /* 0x0000003f00267c82 */ /* 0x000fe20008000000 */
[----:B------:R-:W-:Y:S01]  /*0cc0*/  UMOV UR39, URZ ;  /* 0x0000003f00277c82 */ /* 0x000fe20008000000 */
[----:B------:R-:W-:Y:S01]  /*0cd0*/  USHF.R.S32.HI UR7, URZ, 0x1f, UR6 ;  /* 0x0000001f3f077899 */ /* 0x000fe20008011406 */
[----:B------:R-:W-:-:S03]  /*0ce0*/  ULDC.64 UR8, c[0x0][0x650] ;  /* 0x0001940000087ab9 */ /* 0x000fc60000000a00 */
[----:B------:R-:W-:-:S04]  /*0cf0*/  ULEA.HI UR7, UR7, UR6, URZ, 0x7 ;  /* 0x0000000607077291 */ /* 0x000fc8000f8f383f */
[----:B------:R-:W-:Y:S01]  /*0d00*/  USHF.R.S32.HI UR40, URZ, 0x7, UR7 ;  /* 0x000000073f287899 */ /* 0x000fe20008011407 */
[----:B0-----:R-:W-:-:S13]  /*0d10*/  ISETP.NE.AND P1, PT, R2, 0x1, PT ;  /* 0x000000010200780c */ /* 0x001fda0003f25270 */
[----:B------:R-:W0:Y:S01]  /*0d20*/  @P1 LDC R17, c[0x0][0x10] ;  /* 0x00000400ff111b82 */ /* 0x000e220000000800 */
[----:B------:R-:W-:Y:S02]  /*0d30*/  @P1 IMAD.MOV.U32 R7, RZ, RZ, RZ ;  /* 0x000000ffff071224 */ /* 0x000fe400078e00ff */
[----:B------:R-:W-:-:S05]  /*0d40*/  @P1 IMAD.MOV.U32 R11, RZ, RZ, RZ ;  /* 0x000000ffff0b1224 */ /* 0x000fca00078e00ff */
[----:B------:R-:W1:Y:S01]  /*0d50*/  @!P1 LDC R3, c[0x0][0xc] ;  /* 0x00000300ff039b82 */ /* 0x000e620000000800 */
[----:B------:R-:W-:Y:S01]  /*0d60*/  ULDC UR4, c[0x0][0xc] ;  /* 0x0000030000047ab9 */ /* 0x000fe20000000800 */
[----:B------:R-:W-:Y:S02]  /*0d70*/  ULDC UR5, c[0x0][0x10] ;  /* 0x0000040000057ab9 */ /* 0x000fe40000000800 */
[----:B------:R-:W-:-:S04]  /*0d80*/  UIMAD.WIDE.U32 UR4, UR4, UR5, URZ ;  /* 0x00000005040472a5 */ /* 0x000fc8000f8e003f */
[----:B------:R-:W2:Y:S01]  /*0d90*/  LDC R0, c[0x0][0x14] ;  /* 0x00000500ff007b82 */ /* 0x000ea20000000800 */
[----:B0-----:R-:W-:-:S04]  /*0da0*/  @P1 IMAD.WIDE.U32 R16, R17, UR12, R6 ;  /* 0x0000000c11101c25 */ /* 0x001fc8000f8e0006 */
[----:B------:R-:W-:Y:S02]  /*0db0*/  @P1 IMAD.IADD R17, R17, 0x1, R11 ;  /* 0x0000000111111824 */ /* 0x000fe400078e020b */
[----:B------:R-:W-:Y:S02]  /*0dc0*/  IMAD.MOV.U32 R11, RZ, RZ, RZ ;  /* 0x000000ffff0b7224 */ /* 0x000fe400078e00ff */
[----:B-1----:R-:W-:-:S04]  /*0dd0*/  @!P1 IMAD.WIDE.U32 R10, R6, R3, R10 ;  /* 0x00000003060a9225 */ /* 0x002fc800078e000a */
[----:B------:R-:W-:Y:S02]  /*0de0*/  @!P1 IMAD.MOV.U32 R16, RZ, RZ, R10 ;  /* 0x000000ffff109224 */ /* 0x000fe400078e000a */
[----:B--2---:R-:W-:-:S04]  /*0df0*/  IMAD.WIDE.U32 R12, R0, UR4, RZ ;  /* 0x00000004000c7c25 */ /* 0x004fc8000f8e00ff */
[----:B------:R-:W-:Y:S01]  /*0e00*/  IMAD R3, R0, UR5, RZ ;  /* 0x0000000500037c24 */ /* 0x000fe2000f8e02ff */
[----:B------:R0:W-:Y:S01]  /*0e10*/  STL.64 [R1], R12 ;  /* 0x0000000c01007387 */ /* 0x0001e20000100a00 */
[----:B------:R-:W-:Y:S02]  /*0e20*/  @!P1 IMAD.MOV.U32 R17, RZ, RZ, R11 ;  /* 0x000000ffff119224 */ /* 0x000fe400078e000b */
[----:B------:R-:W-:Y:S01]  /*0e30*/  IMAD.IADD R0, R13, 0x1, R3 ;  /* 0x000000010d007824 */ /* 0x000fe200078e0203 */
[----:B------:R-:W-:Y:S06]  /*0e40*/  @P0 BRA `(.L_x_11) ;  /* 0x0000000000280947 */ /* 0x000fec0003800000 */
[----:B------:R-:W-:Y:S01]  /*0e50*/  UIMAD.WIDE.U32 UR4, UR40, 0x24924925, URZ ;  /* 0x24924925280478a5 */ /* 0x000fe2000f8e003f */
[----:B------:R-:W-:Y:S01]  /*0e60*/  IADD3 R16, P0, R16, R12, RZ ;  /* 0x0000000c10107210 */ /* 0x000fe20007f1e0ff */
[----:B------:R-:W-:Y:S02]  /*0e70*/  UISETP.GE.U32.AND UP0, UPT, UR40, 0x7, UPT ;  /* 0x000000072800788c */ /* 0x000fe4000bf06070 */
[----:B------:R-:W-:Y:S02]  /*0e80*/  UIADD3 UR4, -UR5, UR40, URZ ;  /* 0x0000002805047290 */ /* 0x000fe4000fffe13f */
[----:B------:R-:W-:Y:S01]  /*0e90*/  IMAD.X R17, R0, 0x1, R17, P0 ;  /* 0x0000000100117824 */ /* 0x000fe200000e0611 */
[----:B------:R-:W-:Y:S01]  /*0ea0*/  UMOV UR39, URZ ;  /* 0x0000003f00277c82 */ /* 0x000fe20008000000 */
[----:B------:R-:W-:-:S04]  /*0eb0*/  ULEA.HI UR4, UR4, UR5, URZ, 0x1f ;  /* 0x0000000504047291 */ /* 0x000fc8000f8ff83f */
[----:B------:R-:W-:-:S04]  /*0ec0*/  USHF.R.U32.HI UR4, URZ, 0x2, UR4 ;  /* 0x000000023f047899 */ /* 0x000fc80008011604 */
[----:B------:R-:W-:Y:S02]  /*0ed0*/  @UP0 ULOP3.LUT UR39, UR4, 0x1, URZ, 0xc0, !UPT ;  /* 0x0000000104270892 */ /* 0x000fe4000f8ec03f */
[----:B------:R-:W-:-:S12]  /*0ee0*/  UIMAD UR38, UR4, -0x7, UR40 ;  /* 0xfffffff9042678a4 */ /* 0x000fd8000f8e0228 */
.L_x_11:
[----:B------:R-:W-:Y:S01]  /*0ef0*/  ISETP.GE.U32.AND P0, PT, R16, UR8, PT ;  /* 0x0000000810007c0c */ /* 0x000fe2000bf06070 */
[----:B------:R-:W-:Y:S01]  /*0f00*/  IMAD.MOV.U32 R22, RZ, RZ, -0x1 ;  /* 0xffffffffff167424 */ /* 0x000fe200078e00ff */
[----:B------:R-:W-:Y:S01]  /*0f10*/  PRMT R3, RZ, 0x7610, R3 ;  /* 0x00007610ff037816 */ /* 0x000fe20000000003 */
[----:B------:R-:W-:Y:S01]  /*0f20*/  IMAD.MOV.U32 R18, RZ, RZ, -0x1 ;  /* 0xffffffffff127424 */ /* 0x000fe200078e00ff */
[----:B------:R-:W-:Y:S01]  /*0f30*/  ISETP.GE.U32.AND.EX P0, PT, R17, UR9, PT, P0 ;  /* 0x0000000911007c0c */ /* 0x000fe2000bf06100 */
[----:B------:R-:W-:-:S12]  /*0f40*/  IMAD.MOV.U32 R19, RZ, RZ, -0x1 ;  /* 0xffffffffff137424 */ /* 0x000fd800078e00ff */
[----:B------:R-:W-:Y:S05]  /*0f50*/  @P0 BRA `(.L_x_12) ;  /* 0x0000000400280947 */ /* 0x000fea0003800000 */
[----:B------:R-:W1:Y:S01]  /*0f60*/  LDC.64 R26, c[0x0][0x628] ;  /* 0x00018a00ff1a7b82 */ /* 0x000e620000000a00 */
[----:B------:R-:W-:Y:S02]  /*0f70*/  IMAD.MOV.U32 R10, RZ, RZ, R16 ;  /* 0x000000ffff0a7224 */ /* 0x000fe400078e0010 */
[----:B------:R-:W-:-:S05]  /*0f80*/  IMAD.MOV.U32 R11, RZ, RZ, R17 ;  /* 0x000000ffff0b7224 */ /* 0x000fca00078e0011 */
[----:B------:R-:W2:Y:S08]  /*0f90*/  LDC R18, c[0x0][0x630] ;  /* 0x00018c00ff127b82 */ /* 0x000eb00000000800 */
[----:B------:R-:W3:Y:S01]  /*0fa0*/  LDC.64 R28, c[0x0][0x620] ;  /* 0x00018800ff1c7b82 */ /* 0x000ee20000000a00 */
[----:B-1----:R-:W-:-:S04]  /*0fb0*/  ISETP.NE.U32.AND P0, PT, R26, RZ, PT ;  /* 0x000000ff1a00720c */ /* 0x002fc80003f05070 */
[----:B------:R-:W-:-:S13]  /*0fc0*/  ISETP.NE.AND.EX P0, PT, R27, RZ, PT, P0 ;  /* 0x000000ff1b00720c */ /* 0x000fda0003f05300 */
[----:B--23--:R-:W-:Y:S05]  /*0fd0*/  @!P0 BRA `(.L_x_13) ;  /* 0x0000000000288947 */ /* 0x00cfea0003800000 */
[----:B------:R-:W1:Y:S02]  /*0fe0*/  LDC R3, c[0x0][0x634] ;  /* 0x00018d00ff037b82 */ /* 0x000e640000000800 */
[----:B-1----:R-:W-:-:S05]  /*0ff0*/  IADD3 R3, P0, R16, R3, RZ ;  /* 0x0000000310037210 */ /* 0x002fca0007f1e0ff */
[----:B------:R-:W-:-:S04]  /*1000*/  IMAD.X R19, RZ, RZ, R17, P0 ;  /* 0x000000ffff137224 */ /* 0x000fc800000e0611 */
[----:B------:R-:W-:-:S04]  /*1010*/  IMAD.WIDE.U32 R10, R19, R26, RZ ;  /* 0x0000001a130a7225 */ /* 0x000fc800078e00ff */
[----:B0-----:R-:W-:-:S04]  /*1020*/  IMAD.WIDE.U32 R12, P0, R3, R27, R10 ;  /* 0x0000001b030c7225 */ /* 0x001fc8000780000a */
[----:B------:R-:W-:-:S04]  /*1030*/  IMAD.WIDE.U32 R10, R3, R26, RZ ;  /* 0x0000001a030a7225 */ /* 0x000fc800078e00ff */
[----:B------:R-:W-:Y:S01]  /*1040*/  IMAD.X R15, RZ, RZ, RZ, P0 ;  /* 0x000000ffff0f7224 */ /* 0x000fe200000e06ff */
[----:B------:R-:W-:Y:S01]  /*1050*/  IADD3 RZ, P0, R11, R12, RZ ;  /* 0x0000000c0bff7210 */ /* 0x000fe20007f1e0ff */
[----:B------:R-:W-:-:S04]  /*1060*/  IMAD.MOV.U32 R14, RZ, RZ, R13 ;  /* 0x000000ffff0e7224 */ /* 0x000fc800078e000d */
[----:B------:R-:W-:-:S08]  /*1070*/  IMAD.WIDE.U32.X R10, R19, R27, R14, P0 ;  /* 0x0000001b130a7225 */ /* 0x000fd000000e040e */
.L_x_13:
[----:B------:R-:W1:Y:S01]  /*1080*/  LDC.64 R32, c[0x0][0x640] ;  /* 0x00019000ff207b82 */ /* 0x000e620000000a00 */
[-CC-:B------:R-:W-:Y:S02]  /*1090*/  SHF.R.U64 R30, R10, R18.reuse, R11.reuse ;  /* 0x000000120a1e7219 */ /* 0x180fe4000000120b */
[----:B------:R-:W-:Y:S02]  /*10a0*/  SHF.R.U32.HI R3, RZ, R18, R11 ;  /* 0x00000012ff037219 */ /* 0x000fe4000001160b */
[----:B0-----:R-:W-:-:S03]  /*10b0*/  IADD3 R13, P0, RZ, -R30, RZ ;  /* 0x8000001eff0d7210 */ /* 0x001fc60007f1e0ff */
[----:B------:R-:W0:Y:S02]  /*10c0*/  LDC R14, c[0x0][0x618] ;  /* 0x00018600ff0e7b82 */ /* 0x000e240000000800 */
[----:B------:R-:W-:Y:S02]  /*10d0*/  IMAD.X R3, RZ, RZ, ~R3, P0 ;  /* 0x000000ffff037224 */ /* 0x000fe400000e0e03 */
[----:B------:R-:W-:-:S04]  /*10e0*/  IMAD.WIDE.U32 R10, R13, R28, R16 ;  /* 0x0000001c0d0a7225 */ /* 0x000fc800078e0010 */
[----:B------:R-:W2:Y:S01]  /*10f0*/  LDC R15, c[0x0][0x608] ;  /* 0x00018200ff0f7b82 */ /* 0x000ea20000000800 */
[----:B------:R-:W-:Y:S02]  /*1100*/  IMAD R12, R3, R28, RZ ;  /* 0x0000001c030c7224 */ /* 0x000fe400078e02ff */
[----:B------:R-:W-:Y:S02]  /*1110*/  IMAD.MOV.U32 R28, RZ, RZ, 0x1 ;  /* 0x00000001ff1c7424 */ /* 0x000fe400078e00ff */
[----:B------:R-:W-:Y:S02]  /*1120*/  IMAD R3, R13, R29, R12 ;  /* 0x0000001d0d037224 */ /* 0x000fe400078e020c */
[----:B------:R-:W-:Y:S01]  /*1130*/  IMAD.MOV.U32 R12, RZ, RZ, -0x1 ;  /* 0xffffffffff0c7424 */ /* 0x000fe200078e00ff */
[----:B------:R-:W3:Y:S01]  /*1140*/  LDC R31, c[0x0][0x658] ;  /* 0x00019600ff1f7b82 */ /* 0x000ee20000000800 */
[----:B------:R-:W-:Y:S01]  /*1150*/  IMAD.IADD R3, R11, 0x1, R3 ;  /* 0x000000010b037824 */ /* 0x000fe200078e0203 */
[----:B-1----:R-:W-:-:S04]  /*1160*/  ISETP.NE.U32.AND P0, PT, R32, RZ, PT ;  /* 0x000000ff2000720c */ /* 0x002fc80003f05070 */
[----:B------:R-:W-:Y:S02]  /*1170*/  ISETP.NE.AND.EX P0, PT, R33, RZ, PT, P0 ;  /* 0x000000ff2100720c */ /* 0x000fe40003f05300 */
[----:B------:R-:W1:Y:S01]  /*1180*/  LDC R24, c[0x0][0x600] ;  /* 0x00018000ff187b82 */ /* 0x000e620000000800 */
[-CC-:B0-----:R-:W-:Y:S02]  /*1190*/  SHF.R.U64 R27, R10, R14.reuse, R3.reuse ;  /* 0x0000000e0a1b7219 */ /* 0x181fe40000001203 */
[----:B------:R-:W-:-:S05]  /*11a0*/  SHF.R.U32.HI R10, RZ, R14, R3 ;  /* 0x0000000eff0a7219 */ /* 0x000fca0000011603 */
[----:B------:R-:W0:Y:S01]  /*11b0*/  LDC R22, c[0x0][0x648] ;  /* 0x00019200ff167b82 */ /* 0x000e220000000800 */
[-CC-:B--2---:R-:W-:Y:S02]  /*11c0*/  SHF.R.U64 R35, R27, R15.reuse, R10.reuse ;  /* 0x0000000f1b237219 */ /* 0x184fe4000000120a */
[----:B------:R-:W-:-:S05]  /*11d0*/  SHF.R.U32.HI R10, RZ, R15, R10 ;  /* 0x0000000fff0a7219 */ /* 0x000fca000001160a */
[----:B------:R-:W2:Y:S01]  /*11e0*/  LDC R26, c[0x0][0x638] ;  /* 0x00018e00ff1a7b82 */ /* 0x000ea20000000800 */
[-CC-:B---3--:R-:W-:Y:S02]  /*11f0*/  SHF.R.U64 R34, R35, R31.reuse, R10.reuse ;  /* 0x0000001f23227219 */ /* 0x188fe4000000120a */
[-C--:B------:R-:W-:Y:S02]  /*1200*/  SHF.L.U32 R3, R12, R31.reuse, RZ ;  /* 0x0000001f0c037219 */ /* 0x080fe400000006ff */
[----:B------:R-:W-:Y:S01]  /*1210*/  SHF.R.U32.HI R11, RZ, R31, R10 ;  /* 0x0000001fff0b7219 */ /* 0x000fe2000001160a */
[----:B------:R-:W-:Y:S01]  /*1220*/  IMAD.MOV.U32 R10, RZ, RZ, R34 ;  /* 0x000000ffff0a7224 */ /* 0x000fe200078e0022 */
[----:B------:R-:W-:Y:S01]  /*1230*/  LOP3.LUT R18, RZ, R3, RZ, 0x33, !PT ;  /* 0x00000003ff127212 */ /* 0x000fe200078e33ff */
[----:B------:R-:W3:Y:S01]  /*1240*/  LDC R29, c[0x0][0x610] ;  /* 0x00018400ff1d7b82 */ /* 0x000ee20000000800 */
[----:B------:R-:W-:Y:S05]  /*1250*/  @!P0 BRA `(.L_x_14) ;  /* 0x0000000000288947 */ /* 0x000fea0003800000 */
[----:B------:R-:W4:Y:S02]  /*1260*/  LDC R3, c[0x0][0x64c] ;  /* 0x00019300ff037b82 */ /* 0x000f240000000800 */
[----:B----4-:R-:W-:-:S05]  /*1270*/  IADD3 R3, P0, R34, R3, RZ ;  /* 0x0000000322037210 */ /* 0x010fca0007f1e0ff */
[----:B------:R-:W-:-:S04]  /*1280*/  IMAD.X R19, RZ, RZ, R11, P0 ;  /* 0x000000ffff137224 */ /* 0x000fc800000e060b */
[----:B------:R-:W-:-:S04]  /*1290*/  IMAD.WIDE.U32 R10, R19, R32, RZ ;  /* 0x00000020130a7225 */ /* 0x000fc800078e00ff */
[----:B------:R-:W-:-:S04]  /*12a0*/  IMAD.WIDE.U32 R12, P0, R3, R33, R10 ;  /* 0x00000021030c7225 */ /* 0x000fc8000780000a */
[----:B------:R-:W-:-:S04]  /*12b0*/  IMAD.WIDE.U32 R10, R3, R32, RZ ;  /* 0x00000020030a7225 */ /* 0x000fc800078e00ff */
[----:B------:R-:W-:Y:S01]  /*12c0*/  IMAD.X R15, RZ, RZ, RZ, P0 ;  /* 0x000000ffff0f7224 */ /* 0x000fe200000e06ff */
[----:B------:R-:W-:Y:S01]  /*12d0*/  IADD3 RZ, P0, R11, R12, RZ ;  /* 0x0000000c0bff7210 */ /* 0x000fe20007f1e0ff */
[----:B------:R-:W-:-:S04]  /*12e0*/  IMAD.MOV.U32 R14, RZ, RZ, R13 ;  /* 0x000000ffff0e7224 */ /* 0x000fc800078e000d */
[----:B------:R-:W-:-:S08]  /*12f0*/  IMAD.WIDE.U32.X R10, R19, R33, R14, P0 ;  /* 0x00000021130a7225 */ /* 0x000fd000000e040e */
.L_x_14:
[----:B0-----:R-:W-:Y:S01]  /*1300*/  SHF.R.U64 R7, R10, R22, R11 ;  /* 0x000000160a077219 */ /* 0x001fe2000000120b */
[----:B-1----:R-:W-:Y:S01]  /*1310*/  VIADD R10, R24, 0xffffffff ;  /* 0xffffffff180a7836 */ /* 0x002fe20000000000 */
[----:B------:R-:W-:Y:S01]  /*1320*/  SHF.L.U32 R3, R28, R31, RZ ;  /* 0x0000001f1c037219 */ /* 0x000fe200000006ff */
[----:B------:R-:W-:Y:S01]  /*1330*/  @P1 IMAD R21, R25, R20, R6 ;  /* 0x0000001419151224 */ /* 0x000fe200078e0206 */
[----:B------:R-:W-:Y:S01]  /*1340*/  LOP3.LUT R18, R35, R18, RZ, 0xc0, !PT ;  /* 0x0000001223127212 */ /* 0x000fe200078ec0ff */
[----:B------:R-:W-:Y:S02]  /*1350*/  IMAD.MOV R11, RZ, RZ, -R7 ;  /* 0x000000ffff0b7224 */ /* 0x000fe400078e0a07 */
[----:B------:R-:W-:Y:S02]  /*1360*/  IMAD.MOV.U32 R6, RZ, RZ, 0x1 ;  /* 0x00000001ff067424 */ /* 0x000fe400078e00ff */
[----:B------:R-:W-:Y:S01]  /*1370*/  IMAD R18, R3, R7, R18 ;  /* 0x0000000703127224 */ /* 0x000fe200078e0212 */
[----:B------:R-:W-:Y:S01]  /*1380*/  LOP3.LUT R7, R27, R10, RZ, 0xc0, !PT ;  /* 0x0000000a1b077212 */ /* 0x000fe200078ec0ff */
[----:B--2---:R-:W-:-:S02]  /*1390*/  IMAD R3, R11, R26, R34 ;  /* 0x0000001a0b037224 */ /* 0x004fc400078e0222 */
[----:B---3--:R-:W-:Y:S02]  /*13a0*/  IMAD R22, R18, R29, R21 ;  /* 0x0000001d12167224 */ /* 0x008fe400078e0215 */
[----:B------:R-:W-:Y:S01]  /*13b0*/  IMAD R7, R3, R24, R7 ;  /* 0x0000001803077224 */ /* 0x000fe200078e0207 */
[----:B------:R-:W-:Y:S01]  /*13c0*/  PRMT R3, R6, 0x7610, R3 ;  /* 0x0000761006037816 */ /* 0x000fe20000000003 */
[----:B------:R-:W-:-:S03]  /*13d0*/  IMAD.MOV.U32 R19, RZ, RZ, R30 ;  /* 0x000000ffff137224 */ /* 0x000fc600078e001e */
[----:B------:R-:W-:Y:S02]  /*13e0*/  SEL R18, R7, R22, !P1 ;  /* 0x0000001607127207 */ /* 0x000fe40004800000 */
[----:B------:R-:W-:-:S07]  /*13f0*/  SEL R22, R22, R7, !P1 ;  /* 0x0000000716167207 */ /* 0x000fce0004800000 */
.L_x_12:
[----:B------:R-:W-:Y:S05]  /*1400*/  @!P2 BRA `(.L_x_15) ;  /* 0x00000000000ca947 */ /* 0x000fea0003800000 */
[----:B------:R-:W-:Y:S01]  /*1410*/  UCGABAR_WAIT ;  /* 0x0000000000007dc7 */ /* 0x000fe20008000000 */
[----:B------:R-:W-:Y:S01]  /*1420*/  CCTL.IVALL ;  /* 0x00000000ff00798f */ /* 0x000fe20002000000 */
[----:B------:R-:W-:Y:S05]  /*1430*/  BRA `(.L_x_16) ;  /* 0x0000000000047947 */ /* 0x000fea0003800000 */
.L_x_15:
[----:B------:R-:W-:Y:S06]  /*1440*/  BAR.SYNC.DEFER_BLOCKING 0x0 ;  /* 0x0000000000007b1d */ /* 0x000fec0000010000 */
.L_x_16:
[----:B------:R-:W-:Y:S05]  /*1450*/  @!P4 BRA `(.L_x_17) ;  /* 0x0000003800f8c947 */ /* 0x000fea0003800000 */
[----:B------:R-:W-:-:S13]  /*1460*/  ISETP.GT.U32.AND P0, PT, R36, 0x1, PT ;  /* 0x000000012400780c */ /* 0x000fda0003f04070 */
[----:B------:R-:W-:Y:S05]  /*1470*/  @P0 EXIT ;  /* 0x000000000000094d */ /* 0x000fea0003800000 */
.L_x_18:
[----:B------:R-:W-:-:S08]  /*1480*/  NOP ;  /* 0x0000000000007918 */ /* 0x000fd00000000000 */
[----:B------:R-:W1:Y:S02]  /*1490*/  USETMAXREG.TRY_ALLOC.CTAPOOL UP0, 0xe8 ;  /* 0x000000e8000079c8 */ /* 0x000e640008000600 */
[----:B-1----:R-:W-:-:S13]  /*14a0*/  PLOP3.LUT P0, PT, PT, PT, UP0, 0x80, 0x0 ;  /* 0x000000000000781c */ /* 0x002fda0003f0f008 */
[----:B------:R-:W-:Y:S05]  /*14b0*/  @!P0 BRA `(.L_x_18) ;  /* 0xfffffffc00f08947 */ /* 0x000fea000383ffff */
[----:B------:R-:W-:-:S13]  /*14c0*/  LOP3.LUT P0, RZ, R3, 0xff, RZ, 0xc0, !PT ;  /* 0x000000ff03ff7812 */ /* 0x000fda000780c0ff */
[----:B------:R-:W-:Y:S05]  /*14d0*/  @!P0 EXIT ;  /* 0x000000000000894d */ /* 0x000fea0003800000 */
[----:B------:R-:W2:Y:S01]  /*14e0*/  LDL.64 R6, [R1] ;  /* 0x0000000001067983 */ /* 0x000ea20000100a00 */
[CC--:B------:R-:W-:Y:S01]  /*14f0*/  LEA.HI R3, R8.reuse, R5.reuse, RZ, 0x2 ;  /* 0x0000000508037211 */ /* 0x0c0fe200078f10ff */
[----:B------:R-:W1:Y:S01]  /*1500*/  S2UR UR4, SR_CgaCtaId ;  /* 0x00000000000479c3 */ /* 0x000e620000008800 */
[----:B------:R-:W-:Y:S01]  /*1510*/  LEA.HI R8, R8, R5, RZ, 0x5 ;  /* 0x0000000508087211 */ /* 0x000fe200078f28ff */
[----:B------:R-:W-:Y:S01]  /*1520*/  UMOV UR41, 0x400 ;  /* 0x0000040000297882 */ /* 0x000fe20000000000 */
[----:B------:R-:W-:Y:S01]  /*1530*/  LOP3.LUT R4, R3, 0xfffffffc, RZ, 0xc0, !PT ;  /* 0xfffffffc03047812 */ /* 0x000fe200078ec0ff */
[----:B------:R-:W-:Y:S01]  /*1540*/  UISETP.LT.AND UP0, UPT, UR40, 0x1, UPT ;  /* 0x000000012800788c */ /* 0x000fe2000bf01270 */
[--C-:B------:R-:W-:Y:S01]  /*1550*/  SHF.R.S32.HI R60, RZ, 0x2, R3.reuse ;  /* 0x00000002ff3c7819 */ /* 0x100fe20000011403 */
[----:B------:R-:W-:Y:S01]  /*1560*/  UIADD3 UR5, UR43, -0x1, URZ ;  /* 0xffffffff2b057890 */ /* 0x000fe2000fffe03f */
[----:B------:R-:W-:Y:S01]  /*1570*/  SHF.R.S32.HI R3, RZ, 0x1f, R3 ;  /* 0x0000001fff037819 */ /* 0x000fe20000011403 */
[----:B------:R-:W3:Y:S01]  /*1580*/  LDC R66, c[0x0][0x658] ;  /* 0x00019600ff427b82 */ /* 0x000ee20000000800 */
[----:B------:R-:W-:Y:S01]  /*1590*/  USEL UR42, UR40, 0x1, UP0 ;  /* 0x00000001282a7887 */ /* 0x000fe20008000000 */
[----:B------:R-:W-:Y:S01]  /*15a0*/  IMAD.IADD R4, R5, 0x1, -R4 ;  /* 0x0000000105047824 */ /* 0x000fe200078e0a04 */
[----:B------:R-:W-:Y:S01]  /*15b0*/  LEA.HI R3, R3, R60, RZ, 0x3 ;  /* 0x0000003c03037211 */ /* 0x000fe200078f18ff */
[----:B------:R-:W-:Y:S01]  /*15c0*/  UISETP.NE.AND UP0, UPT, UR5, URZ, UPT ;  /* 0x0000003f0500728c */ /* 0x000fe2000bf05270 */
[----:B------:R-:W-:Y:S01]  /*15d0*/  IMAD.MOV.U32 R5, RZ, RZ, 0x1 ;  /* 0x00000001ff057424 */ /* 0x000fe200078e00ff */
[----:B------:R-:W-:Y:S01]  /*15e0*/  ULDC UR8, c[0x0][0x284] ;  /* 0x0000a10000087ab9 */ /* 0x000fe20000000800 */
[----:B------:R-:W-:Y:S01]  /*15f0*/  LOP3.LUT R3, R3, 0xfffffff8, RZ, 0xc0, !PT ;  /* 0xfffffff803037812 */ /* 0x000fe200078ec0ff */
[----:B------:R-:W4:Y:S01]  /*1600*/  LDC.64 R64, c[0x0][0x5c8] ;  /* 0x00017200ff407b82 */ /* 0x000f220000000a00 */
[----:B------:R-:W-:Y:S01]  /*1610*/  USEL UR7, URZ, 0x1, UP0 ;  /* 0x000000013f077887 */ /* 0x000fe20008000000 */
[----:B------:R-:W-:Y:S01]  /*1620*/  IMAD.SHL.U32 R62, R4, 0x2, RZ ;  /* 0x00000002043e7824 */ /* 0x000fe200078e00ff */
[----:B------:R-:W-:Y:S01]  /*1630*/  LOP3.LUT R74, R23, 0x1, RZ, 0xfc, !PT ;  /* 0x00000001174a7812 */ /* 0x000fe200078efcff */
[----:B------:R-:W-:Y:S01]  /*1640*/  IMAD.IADD R60, R60, 0x1, -R3 ;  /* 0x000000013c3c7824 */ /* 0x000fe200078e0a03 */
[----:B------:R-:W-:Y:S01]  /*1650*/  SHF.R.S32.HI R3, RZ, 0x5, R8 ;  /* 0x00000005ff037819 */ /* 0x000fe20000011408 */
[----:B------:R-:W-:Y:S01]  /*1660*/  USHF.L.U32 UR47, UR40, 0x1, URZ ;  /* 0x00000001282f7899 */ /* 0x000fe2000800063f */
[----:B------:R-:W-:Y:S01]  /*1670*/  IMAD.U32 R75, RZ, RZ, UR7 ;  /* 0x00000007ff4b7e24 */ /* 0x000fe2000f8e00ff */
[----:B------:R-:W0:Y:S01]  /*1680*/  LDC R67, c[0x0][0x288] ;  /* 0x0000a200ff437b82 */ /* 0x000e220000000800 */
[--C-:B------:R-:W-:Y:S01]  /*1690*/  SHF.R.S32.HI R61, RZ, 0x1f, R60.reuse ;  /* 0x0000001fff3d7819 */ /* 0x100fe2000001143c */
[----:B-1----:R-:W-:Y:S01]  /*16a0*/  ULEA UR41, UR4, UR41, 0x18 ;  /* 0x0000002904297291 */ /* 0x002fe2000f8ec03f */
[C---:B------:R-:W-:Y:S01]  /*16b0*/  IMAD R71, R3.reuse, -0x10, -R60 ;  /* 0xfffffff003477824 */ /* 0x040fe200078e0a3c */
[----:B------:R-:W-:Y:S01]  /*16c0*/  USHF.L.U32 UR4, UR5, 0x3, URZ ;  /* 0x0000000305047899 */ /* 0x000fe2000800063f */
[----:B------:R-:W-:Y:S01]  /*16d0*/  SHF.R.S32.HI R63, RZ, 0x1f, R62 ;  /* 0x0000001fff3f7819 */ /* 0x000fe2000001143e */
[----:B------:R-:W-:Y:S01]  /*16e0*/  IMAD.WIDE R60, R3, 0x10, R60 ;  /* 0x00000010033c7825 */ /* 0x000fe200078e023c */
[----:B------:R-:W-:Y:S01]  /*16f0*/  UIADD3 UR5, UR41, 0x180, URZ ;  /* 0x0000018029057890 */ /* 0x000fe2000fffe03f */
[----:B------:R-:W1:Y:S01]  /*1700*/  LDC R69, c[0x0][0x600] ;  /* 0x00018000ff457b82 */ /* 0x000e620000000800 */
[----:B------:R-:W-:Y:S01]  /*1710*/  UIADD3 UR6, UR41, 0x1c180, URZ ;  /* 0x0001c18029067890 */ /* 0x000fe2000fffe03f */
[----:B------:R-:W-:Y:S01]  /*1720*/  IMAD.MOV.U32 R3, RZ, RZ, -0x1 ;  /* 0xffffffffff037424 */ /* 0x000fe200078e00ff */
[----:B------:R-:W-:Y:S01]  /*1730*/  USHF.R.U32.HI UR5, URZ, 0x4, UR5 ;  /* 0x000000043f057899 */ /* 0x000fe20008011605 */
[----:B------:R-:W-:Y:S01]  /*1740*/  VIADD R71, R71, UR8 ;  /* 0x0000000847477c36 */ /* 0x000fe20008000000 */
[----:B------:R-:W-:-:S02]  /*1750*/  USHF.R.U32.HI UR6, URZ, 0x4, UR6 ;  /* 0x000000043f067899 */ /* 0x000fc40008011606 */
[-C--:B---3--:R-:W-:Y:S01]  /*1760*/  SHF.L.U32 R3, R3, R66.reuse, RZ ;  /* 0x0000004203037219 */ /* 0x088fe200000006ff */
[----:B------:R-:W-:Y:S01]  /*1770*/  UIADD3 UR48, UR41, 0x80, URZ ;  /* 0x0000008029307890 */ /* 0x000fe2000fffe03f */
[C---:B----4-:R-:W-:Y:S01]  /*1780*/  SHF.L.U64.HI R65, R64.reuse, 0x3, R65 ;  /* 0x0000000340417819 */ /* 0x050fe20000010241 */
[----:B------:R-:W-:Y:S01]  /*1790*/  ULOP3.LUT UR4, UR4, 0x8, URZ, 0xc0, !UPT ;  /* 0x0000000804047892 */ /* 0x000fe2000f8ec03f */
[----:B------:R-:W-:Y:S01]  /*17a0*/  SHF.L.U32 R66, R5, R66, RZ ;  /* 0x0000004205427219 */ /* 0x000fe200000006ff */
[----:B------:R-:W-:Y:S01]  /*17b0*/  ULOP3.LUT UR5, UR5, 0x3fff, URZ, 0xc0, !UPT ;  /* 0x00003fff05057892 */ /* 0x000fe2000f8ec03f */
[----:B------:R-:W-:Y:S01]  /*17c0*/  IMAD.SHL.U32 R64, R64, 0x8, RZ ;  /* 0x0000000840407824 */ /* 0x000fe200078e00ff */
[----:B------:R-:W-:Y:S01]  /*17d0*/  ULOP3.LUT UR6, UR6, 0x3fff, URZ, 0xc0, !UPT ;  /* 0x00003fff06067892 */ /* 0x000fe2000f8ec03f */
[----:B------:R-:W-:Y:S01]  /*17e0*/  LOP3.LUT R70, RZ, R3, RZ, 0x33, !PT ;  /* 0x00000003ff467212 */ /* 0x000fe200078e33ff */
[----:B0-----:R-:W-:Y:S01]  /*17f0*/  IMAD R67, R4, -0x2, R67 ;  /* 0xfffffffe04437824 */ /* 0x001fe200078e0243 */
[----:B------:R-:W-:-:S02]  /*1800*/  UIADD3 UR42, -UR42, UR40, URZ ;  /* 0x000000282a2a7290 */ /* 0x000fc4000fffe13f */
[----:B------:R-:W-:Y:S02]  /*1810*/  ULEA UR43, UR43, UR48, 0x3 ;  /* 0x000000302b2b7291 */ /* 0x000fe4000f8e183f */
[----:B------:R-:W-:Y:S02]  /*1820*/  ULOP3.LUT UR49, UR4, 0x8, URZ, 0x3c, !UPT ;  /* 0x0000000804317892 */ /* 0x000fe4000f8e3c3f */
[----:B------:R-:W-:Y:S01]  /*1830*/  ULOP3.LUT UR44, UR4, 0x18, URZ, 0x3c, !UPT ;  /* 0x00000018042c7892 */ /* 0x000fe2000f8e3c3f */
[----:B-1----:R-:W-:Y:S01]  /*1840*/  VIADD R69, R69, 0xffffffff ;  /* 0xffffffff45457836 */ /* 0x002fe20000000000 */
[----:B------:R-:W-:Y:S02]  /*1850*/  ULOP3.LUT UR45, UR5, 0x10000, URZ, 0xfc, !UPT ;  /* 0x00010000052d7892 */ /* 0x000fe4000f8efc3f */
[----:B------:R-:W-:Y:S01]  /*1860*/  ULOP3.LUT UR46, UR6, 0x10000, URZ, 0xfc, !UPT ;  /* 0x00010000062e7892 */ /* 0x000fe2000f8efc3f */
[----:B--2---:R-:W-:-:S11]  /*1870*/  SHF.L.U64.HI R68, R6, 0x1, R0 ;  /* 0x0000000106447819 */ /* 0x004fd60000010200 */
.L_x_104:
[----:B------:R-:W-:-:S04]  /*1880*/  SHF.L.U32 R0, R75, 0x1f, RZ ;  /* 0x0000001f4b007819 */ /* 0x000fc800000006ff */
[----:B------:R-:W0:Y:S02]  /*1890*/  SYNCS.PHASECHK.TRANS64.TRYWAIT P0, [UR43+-0x8], R0 ;  /* 0xfffff800ff0075a7 */ /* 0x000e24000800016b */
[----:B01-345:R-:W-:Y:S05]  /*18a0*/  @!P0 BRA `(.L_x_19) ;  /* 0x0000004800908947 */ /* 0x03bfea0003800000 */
.L_x_129:
[----:B------:R-:W-:Y:S02]  /*18b0*/  ULDC UR4, c[0x0][0x28c] ;  /* 0x0000a30000047ab9 */ /* 0x000fe40000000800 */
[----:B------:R-:W-:-:S13]  /*18c0*/  ISETP.LT.AND P0, PT, RZ, UR4, PT ;  /* 0x00000004ff007c0c */ /* 0x000fda000bf01270 */
[----:B------:R-:W-:Y:S05]  /*18d0*/  @P0 BRA `(.L_x_20) ;  /* 0x0000000000400947 */ /* 0x000fea0003800000 */
[----:B0-----:R-:W-:Y:S01]  /*18e0*/  MOV R0, 0x0 ;  /* 0x0000000000007802 */ /* 0x001fe20000000f00 */
[----:B------:R-:W-:Y:S01]  /*18f0*/  ULDC.64 UR4, c[0x4][0x68] ;  /* 0x01001a0000047ab9 */ /* 0x000fe20000000a00 */
[----:B------:R-:W-:Y:S01]  /*1900*/  ULDC.64 UR6, c[0x4][0x8] ;  /* 0x0100020000067ab9 */ /* 0x000fe20000000a00 */
[----:B------:R-:W-:Y:S01]  /*1910*/  IMAD.U32 R4, RZ, RZ, UR4 ;  /* 0x00000004ff047e24 */ /* 0x000fe2000f8e00ff */
[----:B------:R0:W1:Y:S01]  /*1920*/  LDC.64 R14, c[0x4][R0] ;  /* 0x01000000000e7b82 */ /* 0x0000620000000a00 */
[----:B------:R-:W-:Y:S01]  /*1930*/  IMAD.U32 R5, RZ, RZ, UR5 ;  /* 0x00000005ff057e24 */ /* 0x000fe2000f8e00ff */
[----:B------:R-:W-:Y:S01]  /*1940*/  ULDC.64 UR4, c[0x4][0x70] ;  /* 0x01001c0000047ab9 */ /* 0x000fe20000000a00 */
[----:B------:R-:W-:Y:S02]  /*1950*/  IMAD.U32 R10, RZ, RZ, UR6 ;  /* 0x00000006ff0a7e24 */ /* 0x000fe4000f8e00ff */
[----:B------:R-:W-:Y:S02]  /*1960*/  IMAD.U32 R6, RZ, RZ, UR4 ;  /* 0x00000004ff067e24 */ /* 0x000fe4000f8e00ff */
[----:B------:R-:W-:-:S02]  /*1970*/  IMAD.U32 R7, RZ, RZ, UR5 ;  /* 0x00000005ff077e24 */ /* 0x000fc4000f8e00ff */
[----:B------:R-:W-:Y:S02]  /*1980*/  IMAD.U32 R11, RZ, RZ, UR7 ;  /* 0x00000007ff0b7e24 */ /* 0x000fe4000f8e00ff */
[----:B------:R-:W-:Y:S02]  /*1990*/  IMAD.MOV.U32 R8, RZ, RZ, 0x1e1 ;  /* 0x000001e1ff087424 */ /* 0x000fe400078e00ff */
[----:B------:R-:W-:Y:S02]  /*19a0*/  IMAD.MOV.U32 R12, RZ, RZ, 0x1 ;  /* 0x00000001ff0c7424 */ /* 0x000fe400078e00ff */
[----:B0-----:R-:W-:-:S07]  /*19b0*/  IMAD.MOV.U32 R13, RZ, RZ, RZ ;  /* 0x000000ffff0d7224 */ /* 0x001fce00078e00ff */
[----:B------:R-:W-:-:S07]  /*19c0*/  LEPC R20, `(.L_x_20) ;  /* 0x000000001014794e */ /* 0x000fce0000000000 */
[----:B-1---5:R-:W-:Y:S05]  /*19d0*/  CALL.ABS.NOINC R14 ;  /* 0x000000000e007343 */ /* 0x022fea0003c00000 */
.L_x_20:
[----:B------:R-:W-:-:S13]  /*19e0*/  ISETP.NE.AND P0, PT, R74, 0x3, PT ;  /* 0x000000034a00780c */ /* 0x000fda0003f05270 */
[----:B------:R-:W-:Y:S05]  /*19f0*/  @!P0 BRA `(.L_x_21) ;  /* 0x0000000000048947 */ /* 0x000fea0003800000 */
[----:B------:R-:W-:Y:S01]  /*1a00*/  BPT.TRAP 0x1 ;  /* 0x000000040000795c */ /* 0x000fe20000300000 */
.L_x_21:
[----:B0-----:R-:W-:Y:S02]  /*1a10*/  IMAD.U32 R3, RZ, RZ, UR38 ;  /* 0x00000026ff037e24 */ /* 0x001fe4000f8e00ff */
[----:B------:R-:W-:-:S03]  /*1a20*/  IMAD.U32 R0, RZ, RZ, UR39 ;  /* 0x00000027ff007e24 */ /* 0x000fc6000f8e00ff */
[----:B------:R-:W-:Y:S02]  /*1a30*/  LEA R3, R3, UR41, 0x3 ;  /* 0x0000002903037c11 */ /* 0x000fe4000f8e18ff */
[----:B------:R-:W-:-:S04]  /*1a40*/  SHF.L.U32 R0, R0, 0x1f, RZ ;  /* 0x0000001f00007819 */ /* 0x000fc800000006ff */
[----:B------:R0:W1:Y:S01]  /*1a50*/  SYNCS.PHASECHK.TRANS64.TRYWAIT P1, [R3+URZ], R0 ;  /* 0x00000000030075a7 */ /* 0x000062000802017f */
[----:B------:R-:W-:Y:S05]  /*1a60*/  @!P0 BRA `(.L_x_22) ;  /* 0x0000000000048947 */ /* 0x000fea0003800000 */
[----:B------:R-:W-:Y:S01]  /*1a70*/  BPT.TRAP 0x1 ;  /* 0x000000040000795c */ /* 0x000fe20000300000 */
.L_x_22:
[----:B-1----:R-:W-:Y:S05]  /*1a80*/  @P1 BRA `(.L_x_23) ;  /* 0x0000000000081947 */ /* 0x002fea0003800000 */
[----:B------:R-:W1:Y:S02]  /*1a90*/  SYNCS.PHASECHK.TRANS64.TRYWAIT P1, [R3+URZ], R0 ;  /* 0x00000000030075a7 */ /* 0x000e64000802017f */
[----:B-1----:R-:W-:Y:S05]  /*1aa0*/  @!P1 BRA `(.L_x_24) ;  /* 0x0000004800289947 */ /* 0x002fea0003800000 */
.L_x_23:
[----:B------:R-:W-:Y:S05]  /*1ab0*/  WARPSYNC.ALL ;  /* 0x0000000000007948 */ /* 0x000fea0003800000 */
[----:B------:R-:W-:Y:S01]  /*1ac0*/  ULEA UR8, UR38, UR45, 0xa ;  /* 0x0000002d26087291 */ /* 0x000fe2000f8e503f */
[----:B------:R-:W-:Y:S01]  /*1ad0*/  WARPGROUP.ARRIVE ;  /* 0x00000000000079c5 */ /* 0x000fe20000000000 */
[----:B------:R-:W-:Y:S01]  /*1ae0*/  ULEA UR9, UR38, UR46, 0xa ;  /* 0x0000002e26097291 */ /* 0x000fe2000f8e503f */
[----:B01----:R-:W-:Y:S01]  /*1af0*/  IMAD.U32 R0, RZ, RZ, UR42 ;  /* 0x0000002aff007e24 */ /* 0x003fe2000f8e00ff */
[----:B------:R-:W-:Y:S01]  /*1b00*/  UMOV UR5, 0x40000040 ;  /* 0x4000004000057882 */ /* 0x000fe20000000000 */
[----:B------:R-:W-:-:S02]  /*1b10*/  UMOV UR7, 0x40000040 ;  /* 0x4000004000077882 */ /* 0x000fc40000000000 */
[----:B------:R-:W-:Y:S01]  /*1b20*/  UMOV UR4, UR8 ;  /* 0x0000000800047c82 */ /* 0x000fe20008000000 */
[----:B------:R-:W-:Y:S01]  /*1b30*/  ISETP.GE.AND P1, PT, R0, 0x1, PT ;  /* 0x000000010000780c */ /* 0x000fe20003f26270 */
[----:B------:R-:W-:Y:S02]  /*1b40*/  UMOV UR6, UR9 ;  /* 0x0000000900067c82 */ /* 0x000fe40008000000 */
[----:B------:R-:W-:Y:S01]  /*1b50*/  HGMMA.64x64x16.F32 R24, gdesc[UR4], RZ, !UPT, gsb0 ;  /* 0x00e00000041879f0 */ /* 0x000fe2000c0008ff */
[----:B------:R-:W-:Y:S02]  /*1b60*/  UIADD3 UR4, UR8, 0x2, URZ ;  /* 0x0000000208047890 */ /* 0x000fe4000fffe03f */
[----:B------:R-:W-:Y:S01]  /*1b70*/  UIADD3 UR6, UR9, 0x2, URZ ;  /* 0x0000000209067890 */ /* 0x000fe2000fffe03f */
[----:B------:R-:W-:Y:S01]  /*1b80*/  UMOV UR5, 0x40000040 ;  /* 0x4000004000057882 */ /* 0x000fe20000000000 */
[----:B------:R-:W-:Y:S01]  /*1b90*/  UMOV UR7, 0x40000040 ;  /* 0x4000004000077882 */ /* 0x000fe20000000000 */
[----:B------:R-:W-:-:S02]  /*1ba0*/  WARPGROUP.DEPBAR.LE gsb0, 0x0 ;  /* 0x00008000000079c5 */ /* 0x000fc40000010000 */
[----:B------:R-:W-:-:S06]  /*1bb0*/  WARPGROUP.ARRIVE ;  /* 0x00000000000079c5 */ /* 0x000fcc0000000000 */
[----:B------:R-:W-:Y:S01]  /*1bc0*/  HGMMA.64x64x16.F32 R24, gdesc[UR4], R24, gsb0 ;  /* 0x00e00000041879f0 */ /* 0x000fe20008000818 */
[----:B------:R-:W-:Y:S02]  /*1bd0*/  UIADD3 UR4, UR8, 0x4, URZ ;  /* 0x0000000408047890 */ /* 0x000fe4000fffe03f */
[----:B------:R-:W-:Y:S01]  /*1be0*/  UIADD3 UR6, UR9, 0x4, URZ ;  /* 0x0000000409067890 */ /* 0x000fe2000fffe03f */
[----:B------:R-:W-:Y:S01]  /*1bf0*/  UMOV UR5, 0x40000040 ;  /* 0x4000004000057882 */ /* 0x000fe20000000000 */
[----:B------:R-:W-:Y:S01]  /*1c00*/  UMOV UR7, 0x40000040 ;  /* 0x4000004000077882 */ /* 0x000fe20000000000 */
[----:B------:R-:W-:Y:S02]  /*1c10*/  WARPGROUP.DEPBAR.LE gsb0, 0x0 ;  /* 0x00008000000079c5 */ /* 0x000fe40000010000 */
        /* <DEDUP_REMOVED lines=36> */
[----:B------:R-:W-:Y:S03]  /*1e60*/  HGMMA.64x64x16.F32 R24, gdesc[UR4], R24, gsb0 ;  /* 0x00e00000041879f0 */ /* 0x000fe60008000818 */
[----:B------:R-:W-:Y:S02]  /*1e70*/  WARPGROUP.DEPBAR.LE gsb0, 0x0 ;  /* 0x00008000000079c5 */ /* 0x000fe40000010000 */
[----:B------:R-:W-:Y:S05]  /*1e80*/  @!P1 BRA `(.L_x_25) ;  /* 0x0000000400849947 */ /* 0x000fea0003800000 */
[----:B------:R-:W-:Y:S01]  /*1e90*/  UIADD3 UR8, UR38, 0x1, URZ ;  /* 0x0000000126087890 */ /* 0x000fe2000fffe03f */
[----:B------:R-:W-:Y:S02]  /*1ea0*/  IMAD.U32 R0, RZ, RZ, UR42 ;  /* 0x0000002aff007e24 */ /* 0x000fe4000f8e00ff */
[----:B------:R-:W-:Y:S01]  /*1eb0*/  IMAD.U32 R3, RZ, RZ, UR38 ;  /* 0x00000026ff037e24 */ /* 0x000fe2000f8e00ff */
[----:B------:R-:W-:-:S04]  /*1ec0*/  UISETP.NE.AND UP0, UPT, UR8, 0x7, UPT ;  /* 0x000000070800788c */ /* 0x000fc8000bf05270 */
[----:B------:R-:W-:Y:S02]  /*1ed0*/  USEL UR4, URZ, 0x1, UP0 ;  /* 0x000000013f047887 */ /* 0x000fe40008000000 */
[----:B------:R-:W-:Y:S02]  /*1ee0*/  USEL UR8, UR8, URZ, UP0 ;  /* 0x0000003f08087287 */ /* 0x000fe40008000000 */
[----:B------:R-:W-:-:S06]  /*1ef0*/  ULOP3.LUT UR4, UR39, UR4, URZ, 0x3c, !UPT ;  /* 0x0000000427047292 */ /* 0x000fcc000f8e3c3f */
[----:B------:R-:W-:-:S07]  /*1f00*/  IMAD.U32 R6, RZ, RZ, UR4 ;  /* 0x00000004ff067e24 */ /* 0x000fce000f8e00ff */
.L_x_32:
[----:B------:R-:W-:Y:S05]  /*1f10*/  @!P0 BRA `(.L_x_26) ;  /* 0x0000000000048947 */ /* 0x000fea0003800000 */
[----:B------:R-:W-:Y:S01]  /*1f20*/  BPT.TRAP 0x1 ;  /* 0x000000040000795c */ /* 0x000fe20000300000 */
.L_x_26:
[----:B------:R-:W-:Y:S01]  /*1f30*/  ULEA UR4, UR8, UR41, 0x3 ;  /* 0x0000002908047291 */ /* 0x000fe2000f8e183f */
[----:B------:R-:W-:-:S08]  /*1f40*/  SHF.L.U32 R4, R6, 0x1f, RZ ;  /* 0x0000001f06047819 */ /* 0x000fd000000006ff */
[----:B------:R0:W1:Y:S01]  /*1f50*/  SYNCS.PHASECHK.TRANS64.TRYWAIT P1, [UR4], R4 ;  /* 0x00000004ff0075a7 */ /* 0x0000620008020144 */
[----:B------:R-:W-:Y:S05]  /*1f60*/  @!P0 BRA `(.L_x_27) ;  /* 0x0000000000048947 */ /* 0x000fea0003800000 */
[----:B------:R-:W-:Y:S01]  /*1f70*/  BPT.TRAP 0x1 ;  /* 0x000000040000795c */ /* 0x000fe20000300000 */
.L_x_27:
[----:B-1----:R-:W-:Y:S05]  /*1f80*/  @P1 BRA `(.L_x_28) ;  /* 0x0000000000081947 */ /* 0x002fea0003800000 */
[----:B------:R-:W1:Y:S02]  /*1f90*/  SYNCS.PHASECHK.TRANS64.TRYWAIT P1, [UR4], R4 ;  /* 0x00000004ff0075a7 */ /* 0x000e640008020144 */
[----:B-1----:R-:W-:Y:S05]  /*1fa0*/  @!P1 BRA `(.L_x_29) ;  /* 0x0000004000fc9947 */ /* 0x002fea0003800000 */
.L_x_28:
[----:B------:R-:W-:Y:S01]  /*1fb0*/  ULEA UR9, UR8, UR45, 0xa ;  /* 0x0000002d08097291 */ /* 0x000fe2000f8e503f */
[----:B------:R-:W-:Y:S01]  /*1fc0*/  WARPGROUP.ARRIVE ;  /* 0x00000000000079c5 */ /* 0x000fe20000000000 */
[----:B------:R-:W-:Y:S01]  /*1fd0*/  ULEA UR10, UR8, UR46, 0xa ;  /* 0x0000002e080a7291 */ /* 0x000fe2000f8e503f */
[----:B------:R-:W-:Y:S01]  /*1fe0*/  UMOV UR5, 0x40000040 ;  /* 0x4000004000057882 */ /* 0x000fe20000000000 */
[----:B------:R-:W-:-:S03]  /*1ff0*/  UMOV UR7, 0x40000040 ;  /* 0x4000004000077882 */ /* 0x000fc60000000000 */
[----:B------:R-:W-:Y:S02]  /*2000*/  UMOV UR4, UR9 ;  /* 0x0000000900047c82 */ /* 0x000fe40008000000 */
[----:B------:R-:W-:Y:S02]  /*2010*/  UMOV UR6, UR10 ;  /* 0x0000000a00067c82 */ /* 0x000fe40008000000 */
[----:B------:R-:W-:Y:S01]  /*2020*/  HGMMA.64x64x16.F32 R24, gdesc[UR4], R24, gsb0 ;  /* 0x00e00000041879f0 */ /* 0x000fe20008000818 */
        /* <DEDUP_REMOVED lines=51> */
[----:B------:R-:W-:Y:S01]  /*2360*/  BPT.TRAP 0x1 ;  /* 0x000000040000795c */ /* 0x000fe20000300000 */
.L_x_30:
[----:B------:R-:W-:-:S13]  /*2370*/  ISETP.NE.AND P1, PT, R57, RZ, PT ;  /* 0x000000ff3900720c */ /* 0x000fda0003f25270 */
[----:B01----:R-:W-:-:S05]  /*2380*/  @P1 LEA R4, R3, UR41, 0x3 ;  /* 0x0000002903041c11 */ /* 0x003fca000f8e18ff */
[----:B------:R-:W-:-:S05]  /*2390*/  @P1 VIADD R5, R4, 0x38 ;  /* 0x0000003804051836 */ /* 0x000fca0000000000 */
[----:B------:R-:W-:-:S04]  /*23a0*/  @P1 PRMT R5, R56, 0x654, R5 ;  /* 0x0000065438051816 */ /* 0x000fc80000000005 */
[----:B------:R0:W-:Y:S01]  /*23b0*/  @P1 SYNCS.ARRIVE.TRANS64.RED.A1T0 RZ, [R5+URZ], RZ ;  /* 0x000000ff05ff19a7 */ /* 0x0001e2000810043f */
[----:B------:R-:W-:-:S13]  /*23c0*/  ISETP.GT.U32.AND P1, PT, R23, 0x1, PT ;  /* 0x000000011700780c */ /* 0x000fda0003f24070 */
[----:B0-----:R-:W-:Y:S05]  /*23d0*/  @P1 BRA `(.L_x_31) ;  /* 0x0000000000041947 */ /* 0x001fea0003800000 */
[----:B------:R-:W-:Y:S01]  /*23e0*/  BPT.TRAP 0x1 ;  /* 0x000000040000795c */ /* 0x000fe20000300000 */
.L_x_31:
[----:B------:R-:W-:Y:S01]  /*23f0*/  UIADD3 UR8, UR8, 0x1, URZ ;  /* 0x0000000108087890 */ /* 0x000fe2000fffe03f */
[C---:B------:R-:W-:Y:S01]  /*2400*/  ISETP.GT.AND P2, PT, R0.reuse, 0x1, PT ;  /* 0x000000010000780c */ /* 0x040fe20003f44270 */
[----:B------:R-:W-:Y:S02]  /*2410*/  VIADD R3, R3, 0x1 ;  /* 0x0000000103037836 */ /* 0x000fe40000000000 */
[----:B------:R-:W-:Y:S01]  /*2420*/  UISETP.NE.AND UP0, UPT, UR8, 0x7, UPT ;  /* 0x000000070800788c */ /* 0x000fe2000bf05270 */
[----:B------:R-:W-:Y:S02]  /*2430*/  VIADD R0, R0, 0xffffffff ;  /* 0xffffffff00007836 */ /* 0x000fe40000000000 */
[C---:B------:R-:W-:Y:S01]  /*2440*/  ISETP.NE.AND P1, PT, R3.reuse, 0x7, PT ;  /* 0x000000070300780c */ /* 0x040fe20003f25270 */
[----:B------:R-:W-:Y:S02]  /*2450*/  USEL UR4, URZ, 0x1, UP0 ;  /* 0x000000013f047887 */ /* 0x000fe40008000000 */
[----:B------:R-:W-:Y:S01]  /*2460*/  USEL UR8, UR8, URZ, UP0 ;  /* 0x0000003f08087287 */ /* 0x000fe20008000000 */
[----:B------:R-:W-:-:S03]  /*2470*/  SEL R3, R3, RZ, P1 ;  /* 0x000000ff03037207 */ /* 0x000fc60000800000 */
[----:B------:R-:W-:Y:S01]  /*2480*/  LOP3.LUT R6, R6, UR4, RZ, 0x3c, !PT ;  /* 0x0000000406067c12 */ /* 0x000fe2000f8e3cff */
[----:B------:R-:W-:Y:S07]  /*2490*/  @P2 BRA `(.L_x_32) ;  /* 0xfffffff8009c2947 */ /* 0x000fee000383ffff */
.L_x_25:
[----:B------:R-:W0:Y:S01]  /*24a0*/  LDC R0, c[0x0][0x28c] ;  /* 0x0000a300ff007b82 */ /* 0x000e220000000800 */
[----:B------:R-:W-:-:S04]  /*24b0*/  IMAD.U32 R3, RZ, RZ, UR49 ;  /* 0x00000031ff037e24 */ /* 0x000fc8000f8e00ff */
[----:B------:R1:W-:Y:S01]  /*24c0*/  SYNCS.ARRIVE.TRANS64.A1T0 RZ, [R3+UR48], RZ ;  /* 0x000000ff03ff79a7 */ /* 0x0003e20008100030 */
[----:B0-----:R-:W-:-:S13]  /*24d0*/  ISETP.GE.AND P1, PT, R0, 0x1, PT ;  /* 0x000000010000780c */ /* 0x001fda0003f26270 */
[----:B-1----:R-:W-:Y:S05]  /*24e0*/  @!P1 BRA `(.L_x_33) ;  /* 0x0000000000509947 */ /* 0x002fea0003800000 */
[----:B------:R-:W-:Y:S05]  /*24f0*/  @!P0 BRA `(.L_x_34) ;  /* 0x0000000000048947 */ /* 0x000fea0003800000 */
[----:B------:R-:W-:Y:S01]  /*2500*/  BPT.TRAP 0x1 ;  /* 0x000000040000795c */ /* 0x000fe20000300000 */
.L_x_34:
[----:B------:R-:W-:Y:S01]  /*2510*/  ISETP.NE.AND P0, PT, R57, RZ, PT ;  /* 0x000000ff3900720c */ /* 0x000fe20003f05270 */
[----:B------:R-:W-:Y:S01]  /*2520*/  BSSY B0, `(.L_x_35) ;  /* 0x000000e000007945 */ /* 0x000fe20003800000 */
[----:B------:R-:W-:-:S11]  /*2530*/  ISETP.GT.U32.AND P1, PT, R23, 0x1, PT ;  /* 0x000000011700780c */ /* 0x000fd60003f24070 */
[----:B------:R-:W-:Y:S05]  /*2540*/  @!P0 BRA `(.L_x_36) ;  /* 0x00000000002c8947 */ /* 0x000fea0003800000 */
[----:B------:R-:W-:-:S04]  /*2550*/  UIADD3 UR6, UR38, UR42, URZ ;  /* 0x0000002a26067290 */ /* 0x000fc8000fffe03f */
[----:B------:R-:W-:-:S04]  /*2560*/  UIMAD.WIDE.U32 UR4, UR6, 0x24924925, URZ ;  /* 0x24924925060478a5 */ /* 0x000fc8000f8e003f */
[----:B------:R-:W-:-:S04]  /*2570*/  UIADD3 UR4, UR6, -UR5, URZ ;  /* 0x8000000506047290 */ /* 0x000fc8000fffe03f */
[----:B------:R-:W-:-:S04]  /*2580*/  ULEA.HI UR4, UR4, UR5, URZ, 0x1f ;  /* 0x0000000504047291 */ /* 0x000fc8000f8ff83f */
[----:B------:R-:W-:-:S04]  /*2590*/  USHF.R.U32.HI UR4, URZ, 0x2, UR4 ;  /* 0x000000023f047899 */ /* 0x000fc80008011604 */
[----:B------:R-:W-:-:S04]  /*25a0*/  UIMAD UR4, UR4, -0x7, UR6 ;  /* 0xfffffff9040478a4 */ /* 0x000fc8000f8e0206 */
[----:B------:R-:W-:-:S04]  /*25b0*/  ULEA UR4, UR4, UR41, 0x3 ;  /* 0x0000002904047291 */ /* 0x000fc8000f8e183f */
[----:B------:R-:W-:-:S06]  /*25c0*/  UIADD3 UR4, UR4, 0x38, URZ ;  /* 0x0000003804047890 */ /* 0x000fcc000fffe03f */
[----:B------:R-:W-:-:S05]  /*25d0*/  IMAD.U32 R3, RZ, RZ, UR4 ;  /* 0x00000004ff037e24 */ /* 0x000fca000f8e00ff */
[----:B------:R-:W-:-:S04]  /*25e0*/  PRMT R0, R56, 0x654, R3 ;  /* 0x0000065438007816 */ /* 0x000fc80000000003 */
[----:B------:R0:W-:Y:S03]  /*25f0*/  SYNCS.ARRIVE.TRANS64.RED.A1T0 RZ, [R0+URZ], RZ ;  /* 0x000000ff00ff79a7 */ /* 0x0001e6000810043f */
.L_x_36:
[----:B------:R-:W-:Y:S05]  /*2600*/  BSYNC B0 ;  /* 0x0000000000007941 */ /* 0x000fea0003800000 */
.L_x_35:
[----:B------:R-:W-:Y:S05]  /*2610*/  @P1 BRA `(.L_x_33) ;  /* 0x0000000000041947 */ /* 0x000fea0003800000 */
[----:B------:R-:W-:Y:S01]  /*2620*/  BPT.TRAP 0x1 ;  /* 0x000000040000795c */ /* 0x000fe20000300000 */
.L_x_33:
[----:B0-----:R-:W-:Y:S01]  /*2630*/  SHF.L.U32 R0, R75, 0x1f, RZ ;  /* 0x0000001f4b007819 */ /* 0x001fe200000006ff */
[----:B------:R-:W-:Y:S01]  /*2640*/  UISETP.GE.U32.AND UP1, UPT, UR47, 0x7, UPT ;  /* 0x000000072f00788c */ /* 0x000fe2000bf26070 */
[----:B------:R-:W-:Y:S01]  /*2650*/  SHF.R.S32.HI R9, RZ, 0x1f, R19 ;  /* 0x0000001fff097819 */ /* 0x000fe20000011413 */
[----:B------:R-:W-:Y:S01]  /*2660*/  UIADD3 UR38, UR38, UR47, URZ ;  /* 0x0000002f26267290 */ /* 0x000fe2000fffe03f */
[----:B------:R-:W0:Y:S03]  /*2670*/  SYNCS.PHASECHK.TRANS64.TRYWAIT P0, [UR43+0x8], R0 ;  /* 0x00000800ff0075a7 */ /* 0x000e26000800016b */
[----:B------:R-:W-:-:S04]  /*2680*/  UISETP.GT.U32.AND UP0, UPT, UR38, 0x6, UPT ;  /* 0x000000062600788c */ /* 0x000fc8000bf04070 */
[----:B------:R-:W-:Y:S02]  /*2690*/  UISETP.LT.U32.AND UP0, UPT, UR47, 0x7, UP0 ;  /* 0x000000072f00788c */ /* 0x000fe40008701070 */
[----:B------:R-:W-:Y:S02]  /*26a0*/  @UP1 UIMAD.WIDE.U32 UR4, UR38, 0x24924925, URZ ;  /* 0x24924925260418a5 */ /* 0x000fe4000f8e003f */
[----:B------:R-:W-:Y:S02]  /*26b0*/  USEL UR6, URZ, 0x1, !UP0 ;  /* 0x000000013f067887 */ /* 0x000fe4000c000000 */
[----:B------:R-:W-:Y:S02]  /*26c0*/  @UP1 UIADD3 UR4, UR38, -UR5, URZ ;  /* 0x8000000526041290 */ /* 0x000fe4000fffe03f */
[----:B------:R-:W-:Y:S02]  /*26d0*/  ULOP3.LUT UR39, UR39, UR6, URZ, 0x3c, !UPT ;  /* 0x0000000627277292 */ /* 0x000fe4000f8e3c3f */
[----:B------:R-:W-:-:S04]  /*26e0*/  @UP1 ULEA.HI UR4, UR4, UR5, URZ, 0x1f ;  /* 0x0000000504041291 */ /* 0x000fc8000f8ff83f */
[----:B------:R-:W-:-:S04]  /*26f0*/  @UP1 USHF.R.U32.HI UR4, URZ, 0x2, UR4 ;  /* 0x000000023f041899 */ /* 0x000fc80008011604 */
[----:B------:R-:W-:Y:S01]  /*2700*/  @UP1 ULOP3.LUT UR39, UR39, 0x1, UR4, 0x78, !UPT ;  /* 0x0000000127271892 */ /* 0x000fe2000f8e7804 */
[----:B0-----:R-:W-:Y:S11]  /*2710*/  @!P0 BRA `(.L_x_37) ;  /* 0x0000003c00388947 */ /* 0x001ff60003800000 */
.L_x_130:
[----:B------:R-:W-:Y:S01]  /*2720*/  ULDC.64 UR4, c[0x0][0x5d0] ;  /* 0x0001740000047ab9 */ /* 0x000fe20000000a00 */
[----:B------:R-:W-:Y:S01]  /*2730*/  ULDC UR6, c[0x0][0x284] ;  /* 0x0000a10000067ab9 */ /* 0x000fe20000000800 */
[----:B0-----:R-:W-:Y:S02]  /*2740*/  IMAD R0, R9, UR4, RZ ;  /* 0x0000000409007c24 */ /* 0x001fe4000f8e02ff */
[----:B------:R-:W-:Y:S02]  /*2750*/  IMAD.SHL.U32 R12, R18, 0x40, RZ ;  /* 0x00000040120c7824 */ /* 0x000fe400078e00ff */
[C---:B------:R-:W-:Y:S02]  /*2760*/  IMAD R3, R19.reuse, UR5, R0 ;  /* 0x0000000513037c24 */ /* 0x040fe4000f8e0200 */
[----:B------:R-:W-:Y:S01]  /*2770*/  IMAD.SHL.U32 R0, R22, 0x40, RZ ;  /* 0x0000004016007824 */ /* 0x000fe200078e00ff */
[----:B------:R-:W-:Y:S01]  /*2780*/  SHF.R.S32.HI R13, RZ, 0x1f, R12 ;  /* 0x0000001fff0d7819 */ /* 0x000fe2000001140c */
[----:B------:R-:W-:Y:S01]  /*2790*/  IMAD.WIDE.U32 R4, R19, UR4, R62 ;  /* 0x0000000413047c25 */ /* 0x000fe2000f8e003e */
[----:B------:R-:W-:-:S02]  /*27a0*/  ULDC.64 UR4, c[0x0][0x5c8] ;  /* 0x0001720000047ab9 */ /* 0x000fc40000000a00 */
[----:B------:R-:W-:Y:S01]  /*27b0*/  ISETP.GE.AND P0, PT, R0, UR6, PT ;  /* 0x0000000600007c0c */ /* 0x000fe2000bf06270 */
[----:B------:R-:W-:Y:S01]  /*27c0*/  ULDC UR6, c[0x0][0x288] ;  /* 0x0000a20000067ab9 */ /* 0x000fe20000000800 */
[----:B------:R-:W-:Y:S01]  /*27d0*/  IADD3 R4, P1, R12, R4, RZ ;  /* 0x000000040c047210 */ /* 0x000fe20007f3e0ff */
[----:B------:R-:W-:Y:S01]  /*27e0*/  IMAD.WIDE R20, R22, 0x40, R60 ;  /* 0x0000004016147825 */ /* 0x000fe200078e023c */
[----:B------:R-:W-:Y:S02]  /*27f0*/  ISETP.GE.OR P0, PT, R12, UR6, P0 ;  /* 0x000000060c007c0c */ /* 0x000fe40008706670 */
[----:B------:R-:W-:Y:S01]  /*2800*/  IADD3.X R5, R13, R5, R3, P1, !PT ;  /* 0x000000050d057210 */ /* 0x000fe20000ffe403 */
[----:B------:R-:W-:-:S04]  /*2810*/  IMAD R7, R21, UR4, RZ ;  /* 0x0000000415077c24 */ /* 0x000fc8000f8e02ff */
[C---:B------:R-:W-:Y:S02]  /*2820*/  IMAD R7, R20.reuse, UR5, R7 ;  /* 0x0000000514077c24 */ /* 0x040fe4000f8e0207 */
[----:B------:R-:W-:-:S04]  /*2830*/  IMAD.WIDE.U32 R72, R20, UR4, R4 ;  /* 0x0000000414487c25 */ /* 0x000fc8000f8e0004 */
[----:B------:R-:W-:Y:S05]  /*2840*/  @P0 BRA `(.L_x_38) ;  /* 0x0000002000580947 */ /* 0x000fea0003800000 */
[----:B-----5:R-:W-:Y:S01]  /*2850*/  FSETP.NEU.AND P0, PT, R59, RZ, PT ;  /* 0x000000ff3b00720b */ /* 0x020fe20003f0d000 */
[----:B------:R-:W-:Y:S01]  /*2860*/  IMAD.IADD R18, R67, 0x1, -R12 ;  /* 0x0000000143127824 */ /* 0x000fe200078e0a0c */
[----:B------:R-:W-:Y:S01]  /*2870*/  BSSY B0, `(.L_x_38) ;  /* 0x0000213000007945 */ /* 0x000fe20003800000 */
[----:B------:R-:W-:Y:S02]  /*2880*/  IMAD.IADD R0, R71, 0x1, -R0 ;  /* 0x0000000147007824 */ /* 0x000fe400078e0a00 */
[----:B------:R-:W-:Y:S01]  /*2890*/  IMAD.IADD R7, R73, 0x1, R7 ;  /* 0x0000000149077824 */ /* 0x000fe200078e0207 */
[----:B------:R-:W-:-:S04]  /*28a0*/  ISETP.GT.AND P2, PT, R18, RZ, PT ;  /* 0x000000ff1200720c */ /* 0x000fc80003f44270 */
[----:B------:R-:W-:-:S03]  /*28b0*/  ISETP.GT.AND P1, PT, R0, RZ, P2 ;  /* 0x000000ff0000720c */ /* 0x000fc60001724270 */
[----:B------:R-:W-:Y:S10]  /*28c0*/  @!P0 BRA `(.L_x_39) ;  /* 0x0000001400dc8947 */ /* 0x000ff40003800000 */
[----:B------:R-:W0:Y:S01]  /*28d0*/  LDC.64 R76, c[0x0][0x5b8] ;  /* 0x00016e00ff4c7b82 */ /* 0x000e220000000a00 */
[----:B------:R-:W-:-:S07]  /*28e0*/  ULDC.64 UR4, c[0x0][0x5c0] ;  /* 0x0001700000047ab9 */ /* 0x000fce0000000a00 */
[----:B------:R-:W1:Y:S08]  /*28f0*/  LDC.64 R78, c[0x0][0x5b0] ;  /* 0x00016c00ff4e7b82 */ /* 0x000e700000000a00 */
[----:B------:R-:W2:Y:S01]  /*2900*/  LDC.64 R80, c[0x0][0x5a8] ;  /* 0x00016a00ff507b82 */ /* 0x000ea20000000a00 */
[-C--:B0-----:R-:W-:Y:S02]  /*2910*/  IMAD R6, R9, R76.reuse, RZ ;  /* 0x0000004c09067224 */ /* 0x081fe400078e02ff */
[----:B------:R-:W-:-:S04]  /*2920*/  IMAD.WIDE.U32 R4, R19, R76, R62 ;  /* 0x0000004c13047225 */ /* 0x000fc800078e003e */
[----:B------:R-:W-:Y:S01]  /*2930*/  IMAD R73, R19, R77, R6 ;  /* 0x0000004d13497224 */ /* 0x000fe200078e0206 */
[----:B------:R-:W-:Y:S01]  /*2940*/  IADD3 R8, P0, R12, R4, RZ ;  /* 0x000000040c087210 */ /* 0x000fe20007f1e0ff */
[----:B-1----:R-:W-:-:S03]  /*2950*/  IMAD R3, R21, R78, RZ ;  /* 0x0000004e15037224 */ /* 0x002fc600078e02ff */
[----:B------:R-:W-:Y:S01]  /*2960*/  IADD3.X R9, R13, R5, R73, P0, !PT ;  /* 0x000000050d097210 */ /* 0x000fe200007fe449 */
[C---:B------:R-:W-:Y:S02]  /*2970*/  IMAD R77, R20.reuse, R79, R3 ;  /* 0x0000004f144d7224 */ /* 0x040fe400078e0203 */
[----:B------:R-:W-:-:S04]  /*2980*/  IMAD.WIDE.U32 R4, R20, R78, R8 ;  /* 0x0000004e14047225 */ /* 0x000fc800078e0008 */
[----:B------:R-:W-:Y:S01]  /*2990*/  IMAD.IADD R3, R5, 0x1, R77 ;  /* 0x0000000105037824 */ /* 0x000fe200078e024d */
[----:B--2---:R-:W-:-:S04]  /*29a0*/  LEA R10, P0, R4, R80, 0x1 ;  /* 0x00000050040a7211 */ /* 0x004fc800078008ff */
[----:B------:R-:W-:-:S05]  /*29b0*/  LEA.HI.X R11, R4, R81, R3, 0x1, P0 ;  /* 0x00000051040b7211 */ /* 0x000fca00000f0c03 */
[----:B------:R-:W2:Y:S01]  /*29c0*/  @P1 LDG.E.LTC128B.U16 R3, desc[UR36][R10.64] ;  /* 0x000000240a031981 */ /* 0x000ea2000c1e1520 */
[----:B------:R-:W-:Y:S01]  /*29d0*/  IMAD.WIDE.U32 R4, R20, R78, R12 ;  /* 0x0000004e14047225 */ /* 0x000fe200078e000c */
[----:B------:R-:W-:Y:S02]  /*29e0*/  BSSY B1, `(.L_x_40) ;  /* 0x0000015000017945 */ /* 0x000fe40003800000 */
[----:B------:R-:W-:-:S04]  /*29f0*/  IADD3 R14, P0, R62, R4, RZ ;  /* 0x000000043e0e7210 */ /* 0x000fc80007f1e0ff */
[----:B------:R-:W-:Y:S02]  /*2a00*/  IADD3.X R15, R63, R77, R5, P0, !PT ;  /* 0x0000004d3f0f7210 */ /* 0x000fe400007fe405 */
[----:B------:R-:W-:Y:S01]  /*2a10*/  LEA R6, P0, R72, UR4, 0x1 ;  /* 0x0000000448067c11 */ /* 0x000fe2000f8008ff */
[----:B------:R-:W-:-:S03]  /*2a20*/  IMAD.WIDE.U32 R14, R19, R76, R14 ;  /* 0x0000004c130e7225 */ /* 0x000fc600078e000e */
[----:B------:R-:W-:Y:S02]  /*2a30*/  LEA.HI.X R7, R72, UR5, R7, 0x1, P0 ;  /* 0x0000000548077c11 */ /* 0x000fe400080f0c07 */
[----:B------:R-:W-:-:S04]  /*2a40*/  ISETP.GT.AND P0, PT, R18, 0x1, PT ;  /* 0x000000011200780c */ /* 0x000fc80003f04270 */
[----:B------:R-:W-:Y:S01]  /*2a50*/  ISETP.GT.AND P3, PT, R0, RZ, P0 ;  /* 0x000000ff0000720c */ /* 0x000fe20000764270 */
[----:B--2---:R-:W-:-:S05]  /*2a60*/  HADD2.F32 R4, -RZ, R3.H0_H0 ;  /* 0x20000003ff047230 */ /* 0x004fca0000004100 */
[----:B------:R-:W-:Y:S01]  /*2a70*/  FMUL R5, R4, R59 ;  /* 0x0000003b04057220 */ /* 0x000fe20000400000 */
[----:B------:R-:W-:-:S03]  /*2a80*/  LEA R4, P4, R14, R80, 0x1 ;  /* 0x000000500e047211 */ /* 0x000fc600078808ff */
[----:B------:R-:W-:-:S05]  /*2a90*/  FFMA R5, R24, R58, R5 ;  /* 0x0000003a18057223 */ /* 0x000fca0000000005 */
[----:B------:R-:W-:Y:S01]  /*2aa0*/  F2FP.F16.F32.PACK_AB R10, RZ, R5 ;  /* 0x00000005ff0a723e */ /* 0x000fe200000000ff */
[----:B------:R-:W-:-:S03]  /*2ab0*/  IMAD.IADD R5, R73, 0x1, R15 ;  /* 0x0000000149057824 */ /* 0x000fc600078e020f */
[----:B------:R-:W-:Y:S01]  /*2ac0*/  PRMT R11, R10, 0x7610, R11 ;  /* 0x000076100a0b7816 */ /* 0x000fe2000000000b */
[----:B------:R-:W-:Y:S01]  /*2ad0*/  IMAD.SHL.U32 R10, R78, 0x8, RZ ;  /* 0x000000084e0a7824 */ /* 0x000fe200078e00ff */
[----:B------:R-:W-:-:S03]  /*2ae0*/  LEA.HI.X R5, R14, R81, R5, 0x1, P4 ;  /* 0x000000510e057211 */ /* 0x000fc600020f0c05 */
[----:B------:R0:W-:Y:S02]  /*2af0*/  @P1 STG.E.U16 desc[UR36][R6.64], R11 ;  /* 0x0000000b06001986 */ /* 0x0001e4000c101524 */
[----:B0-----:R-:W-:Y:S01]  /*2b00*/  SHF.L.U64.HI R11, R78, 0x3, R79 ;  /* 0x000000034e0b7819 */ /* 0x001fe2000001024f */
[----:B------:R-:W-:Y:S06]  /*2b10*/  @!P3 BRA `(.L_x_41) ;  /* 0x000000000004b947 */ /* 0x000fec0003800000 */
[----:B------:R0:W5:Y:S02]  /*2b20*/  LDG.E.LTC128B.U16 R3, desc[UR36][R4.64+0x2] ;  /* 0x0000022404037981 */ /* 0x000164000c1e1520 */
.L_x_41:
[----:B------:R-:W-:Y:S05]  /*2b30*/  BSYNC B1 ;  /* 0x0000000000017941 */ /* 0x000fea0003800000 */
.L_x_40:
[----:B-----5:R-:W-:Y:S01]  /*2b40*/  HADD2.F32 R14, -RZ, R3.H0_H0 ;  /* 0x20000003ff0e7230 */ /* 0x020fe20000004100 */
[----:B------:R-:W-:Y:S01]  /*2b50*/  ISETP.GT.AND P2, PT, R0, 0x8, P2 ;  /* 0x000000080000780c */ /* 0x000fe20001744270 */
[----:B------:R-:W-:Y:S01]  /*2b60*/  IMAD.WIDE.U32 R10, R20, R78, R10 ;  /* 0x0000004e140a7225 */ /* 0x000fe200078e000a */
[----:B------:R-:W-:-:S03]  /*2b70*/  PRMT R20, R3, 0x7610, R20 ;  /* 0x0000761003147816 */ /* 0x000fc60000000014 */
[----:B------:R-:W-:Y:S01]  /*2b80*/  FMUL R14, R14, R59 ;  /* 0x0000003b0e0e7220 */ /* 0x000fe20000400000 */
[----:B------:R-:W-:Y:S01]  /*2b90*/  IMAD.IADD R77, R77, 0x1, R11 ;  /* 0x000000014d4d7824 */ /* 0x000fe200078e020b */
[----:B------:R-:W-:Y:S02]  /*2ba0*/  IADD3 R8, P1, R8, R10, RZ ;  /* 0x0000000a08087210 */ /* 0x000fe40007f3e0ff */
[----:B------:R-:W-:-:S03]  /*2bb0*/  FFMA R25, R25, R58, R14 ;  /* 0x0000003a19197223 */ /* 0x000fc6000000000e */
[----:B------:R-:W-:Y:S01]  /*2bc0*/  IMAD.X R9, R77, 0x1, R9, P1 ;  /* 0x000000014d097824 */ /* 0x000fe200008e0609 */
[C---:B------:R-:W-:Y:S02]  /*2bd0*/  LEA R14, P1, R8.reuse, R80, 0x1 ;  /* 0x00000050080e7211 */ /* 0x040fe400078208ff */
[----:B------:R-:W-:Y:S02]  /*2be0*/  F2FP.F16.F32.PACK_AB R25, RZ, R25 ;  /* 0x00000019ff19723e */ /* 0x000fe400000000ff */
[----:B------:R-:W-:-:S03]  /*2bf0*/  LEA.HI.X R15, R8, R81, R9, 0x1, P1 ;  /* 0x00000051080f7211 */ /* 0x000fc600008f0c09 */
[----:B------:R1:W-:Y:S04]  /*2c00*/  @P3 STG.E.U16 desc[UR36][R6.64+0x2], R25 ;  /* 0x0000021906003986 */ /* 0x0003e8000c101524 */
[----:B------:R-:W2:Y:S01]  /*2c10*/  @P2 LDG.E.LTC128B.U16 R20, desc[UR36][R14.64] ;  /* 0x000000240e142981 */ /* 0x000ea2000c1e1520 */
[----:B------:R-:W-:Y:S01]  /*2c20*/  IADD3 R12, P1, P3, R62, R10, R12 ;  /* 0x0000000a3e0c7210 */ /* 0x000fe20007b3e00c */
[----:B------:R-:W-:Y:S01]  /*2c30*/  BSSY B1, `(.L_x_42) ;  /* 0x0000011000017945 */ /* 0x000fe20003800000 */
[C---:B------:R-:W-:Y:S02]  /*2c40*/  SHF.L.U64.HI R11, R64.reuse, 0x1, R65 ;  /* 0x00000001400b7819 */ /* 0x040fe40000010241 */
[----:B------:R-:W-:Y:S02]  /*2c50*/  IADD3.X R13, R63, R77, R13, P1, P3 ;  /* 0x0000004d3f0d7210 */ /* 0x000fe40000fe640d */
[----:B------:R-:W-:-:S02]  /*2c60*/  LEA R10, P1, R64, R6, 0x1 ;  /* 0x00000006400a7211 */ /* 0x000fc400078208ff */
[----:B------:R-:W-:Y:S01]  /*2c70*/  ISETP.GT.AND P0, PT, R0, 0x8, P0 ;  /* 0x000000080000780c */ /* 0x000fe20000704270 */
[----:B------:R-:W-:-:S04]  /*2c80*/  IMAD.WIDE.U32 R12, R19, R76, R12 ;  /* 0x0000004c130c7225 */ /* 0x000fc800078e000c */
[----:B------:R-:W-:Y:S02]  /*2c90*/  IMAD.X R11, R11, 0x1, R7, P1 ;  /* 0x000000010b0b7824 */ /* 0x000fe400008e0607 */
[----:B------:R-:W-:Y:S02]  /*2ca0*/  IMAD.IADD R9, R73, 0x1, R13 ;  /* 0x0000000149097824 */ /* 0x000fe400078e020d */
[----:B--2---:R-:W-:-:S05]  /*2cb0*/  HADD2.F32 R8, -RZ, R20.H0_H0 ;  /* 0x20000014ff087230 */ /* 0x004fca0000004100 */
[----:B------:R-:W-:Y:S01]  /*2cc0*/  FMUL R3, R8, R59 ;  /* 0x0000003b08037220 */ /* 0x000fe20000400000 */
[----:B------:R-:W-:-:S03]  /*2cd0*/  LEA R8, P3, R12, R80, 0x1 ;  /* 0x000000500c087211 */ /* 0x000fc600078608ff */
[----:B------:R-:W-:Y:S01]  /*2ce0*/  FFMA R3, R26, R58, R3 ;  /* 0x0000003a1a037223 */ /* 0x000fe20000000003 */
[----:B------:R-:W-:-:S04]  /*2cf0*/  LEA.HI.X R9, R12, R81, R9, 0x1, P3 ;  /* 0x000000510c097211 */ /* 0x000fc800018f0c09 */
[----:B------:R-:W-:-:S05]  /*2d00*/  F2FP.F16.F32.PACK_AB R3, RZ, R3 ;  /* 0x00000003ff03723e */ /* 0x000fca00000000ff */
[----:B------:R1:W-:Y:S01]  /*2d10*/  @P2 STG.E.U16 desc[UR36][R10.64], R3 ;  /* 0x000000030a002986 */ /* 0x0003e2000c101524 */
[----:B------:R-:W-:Y:S05]  /*2d20*/  @!P0 BRA `(.L_x_43) ;  /* 0x0000000000048947 */ /* 0x000fea0003800000 */
[----:B------:R2:W5:Y:S02]  /*2d30*/  LDG.E.LTC128B.U16 R20, desc[UR36][R8.64+0x2] ;  /* 0x0000022408147981 */ /* 0x000564000c1e1520 */
.L_x_43:
[----:B------:R-:W-:Y:S05]  /*2d40*/  BSYNC B1 ;  /* 0x0000000000017941 */ /* 0x000fea0003800000 */
.L_x_42:
[----:B-----5:R-:W-:Y:S01]  /*2d50*/  HADD2.F32 R12, -RZ, R20.H0_H0 ;  /* 0x20000014ff0c7230 */ /* 0x020fe20000004100 */
[----:B------:R-:W-:Y:S01]  /*2d60*/  ISETP.GT.AND P1, PT, R18, 0x8, PT ;  /* 0x000000081200780c */ /* 0x000fe20003f24270 */
[----:B------:R-:W-:Y:S03]  /*2d70*/  BSSY B1, `(.L_x_44) ;  /* 0x0000008000017945 */ /* 0x000fe60003800000 */
[----:B------:R-:W-:Y:S01]  /*2d80*/  FMUL R12, R12, R59 ;  /* 0x0000003b0c0c7220 */ /* 0x000fe20000400000 */
[----:B------:R-:W-:-:S03]  /*2d90*/  ISETP.GT.AND P2, PT, R0, RZ, P1 ;  /* 0x000000ff0000720c */ /* 0x000fc60000f44270 */
[----:B------:R-:W-:-:S05]  /*2da0*/  FFMA R12, R27, R58, R12 ;  /* 0x0000003a1b0c7223 */ /* 0x000fca000000000c */
[----:B------:R-:W-:-:S05]  /*2db0*/  F2FP.F16.F32.PACK_AB R12, RZ, R12 ;  /* 0x0000000cff0c723e */ /* 0x000fca00000000ff */
[----:B------:R3:W-:Y:S01]  /*2dc0*/  @P0 STG.E.U16 desc[UR36][R10.64+0x2], R12 ;  /* 0x0000020c0a000986 */ /* 0x0007e2000c101524 */
[----:B------:R-:W-:Y:S05]  /*2dd0*/  @!P2 BRA `(.L_x_45) ;  /* 0x000000000004a947 */ /* 0x000fea0003800000 */
[----:B------:R4:W5:Y:S02]  /*2de0*/  LDG.E.LTC128B.U16 R20, desc[UR36][R4.64+0x10] ;  /* 0x0000102404147981 */ /* 0x000964000c1e1520 */
.L_x_45:
[----:B------:R-:W-:Y:S05]  /*2df0*/  BSYNC B1 ;  /* 0x0000000000017941 */ /* 0x000fea0003800000 */
.L_x_44:
[----:B---3-5:R-:W-:Y:S01]  /*2e00*/  HADD2.F32 R12, -RZ, R20.H0_H0 ;  /* 0x20000014ff0c7230 */ /* 0x028fe20000004100 */
[----:B------:R-:W-:Y:S01]  /*2e10*/  ISETP.GT.AND P0, PT, R18, 0x9, PT ;  /* 0x000000091200780c */ /* 0x000fe20003f04270 */
[----:B------:R-:W-:Y:S03]  /*2e20*/  BSSY B1, `(.L_x_46) ;  /* 0x0000008000017945 */ /* 0x000fe60003800000 */
[----:B-1----:R-:W-:Y:S01]  /*2e30*/  FMUL R3, R12, R59 ;  /* 0x0000003b0c037220 */ /* 0x002fe20000400000 */
[----:B------:R-:W-:-:S03]  /*2e40*/  ISETP.GT.AND P3, PT, R0, RZ, P0 ;  /* 0x000000ff0000720c */ /* 0x000fc60000764270 */
[----:B------:R-:W-:-:S05]  /*2e50*/  FFMA R3, R28, R58, R3 ;  /* 0x0000003a1c037223 */ /* 0x000fca0000000003 */
[----:B------:R-:W-:-:S05]  /*2e60*/  F2FP.F16.F32.PACK_AB R3, RZ, R3 ;  /* 0x00000003ff03723e */ /* 0x000fca00000000ff */
[----:B------:R1:W-:Y:S01]  /*2e70*/  @P2 STG.E.U16 desc[UR36][R6.64+0x10], R3 ;  /* 0x0000100306002986 */ /* 0x0003e2000c101524 */
[----:B------:R-:W-:Y:S05]  /*2e80*/  @!P3 BRA `(.L_x_47) ;  /* 0x000000000004b947 */ /* 0x000fea0003800000 */
[----:B------:R3:W5:Y:S02]  /*2e90*/  LDG.E.LTC128B.U16 R20, desc[UR36][R4.64+0x12] ;  /* 0x0000122404147981 */ /* 0x000764000c1e1520 */
.L_x_47:
[----:B------:R-:W-:Y:S05]  /*2ea0*/  BSYNC B1 ;  /* 0x0000000000017941 */ /* 0x000fea0003800000 */
.L_x_46:
[----:B-----5:R-:W-:Y:S01]  /*2eb0*/  HADD2.F32 R12, -RZ, R20.H0_H0 ;  /* 0x20000014ff0c7230 */ /* 0x020fe20000004100 */
[----:B------:R-:W-:Y:S01]  /*2ec0*/  ISETP.GT.AND P1, PT, R0, 0x8, P1 ;  /* 0x000000080000780c */ /* 0x000fe20000f24270 */
[----:B------:R-:W-:Y:S03]  /*2ed0*/  BSSY B1, `(.L_x_48) ;  /* 0x0000007000017945 */ /* 0x000fe60003800000 */
[----:B------:R-:W-:-:S04]  /*2ee0*/  FMUL R12, R12, R59 ;  /* 0x0000003b0c0c7220 */ /* 0x000fc80000400000 */
[----:B------:R-:W-:-:S05]  /*2ef0*/  FFMA R12, R29, R58, R12 ;  /* 0x0000003a1d0c7223 */ /* 0x000fca000000000c */
[----:B------:R-:W-:-:S05]  /*2f00*/  F2FP.F16.F32.PACK_AB R12, RZ, R12 ;  /* 0x0000000cff0c723e */ /* 0x000fca00000000ff */
[----:B------:R0:W-:Y:S01]  /*2f10*/  @P3 STG.E.U16 desc[UR36][R6.64+0x12], R12 ;  /* 0x0000120c06003986 */ /* 0x0001e2000c101524 */
[----:B------:R-:W-:Y:S05]  /*2f20*/  @!P1 BRA `(.L_x_49) ;  /* 0x0000000000049947 */ /* 0x000fea0003800000 */
[----:B------:R0:W5:Y:S02]  /*2f30*/  LDG.E.LTC128B.U16 R20, desc[UR36][R8.64+0x10] ;  /* 0x0000102408147981 */ /* 0x000164000c1e1520 */
.L_x_49:
[----:B------:R-:W-:Y:S05]  /*2f40*/  BSYNC B1 ;  /* 0x0000000000017941 */ /* 0x000fea0003800000 */
.L_x_48:
[----:B0----5:R-:W-:Y:S01]  /*2f50*/  HADD2.F32 R12, -RZ, R20.H0_H0 ;  /* 0x20000014ff0c7230 */ /* 0x021fe20000004100 */
[----:B------:R-:W-:Y:S01]  /*2f60*/  ISETP.GT.AND P0, PT, R0, 0x8, P0 ;  /* 0x000000080000780c */ /* 0x000fe20000704270 */
[----:B------:R-:W-:Y:S03]  /*2f70*/  BSSY B1, `(.L_x_50) ;  /* 0x0000007000017945 */ /* 0x000fe60003800000 */
[----:B-1----:R-:W-:-:S04]  /*2f80*/  FMUL R3, R12, R59 ;  /* 0x0000003b0c037220 */ /* 0x002fc80000400000 */
[----:B------:R-:W-:-:S05]  /*2f90*/  FFMA R3, R30, R58, R3 ;  /* 0x0000003a1e037223 */ /* 0x000fca0000000003 */
[----:B------:R-:W-:-:S05]  /*2fa0*/  F2FP.F16.F32.PACK_AB R3, RZ, R3 ;  /* 0x00000003ff03723e */ /* 0x000fca00000000ff */
[----:B------:R0:W-:Y:S01]  /*2fb0*/  @P1 STG.E.U16 desc[UR36][R10.64+0x10], R3 ;  /* 0x000010030a001986 */ /* 0x0001e2000c101524 */
[----:B------:R-:W-:Y:S05]  /*2fc0*/  @!P0 BRA `(.L_x_51) ;  /* 0x0000000000048947 */ /* 0x000fea0003800000 */
[----:B------:R1:W5:Y:S02]  /*2fd0*/  LDG.E.LTC128B.U16 R20, desc[UR36][R8.64+0x12] ;  /* 0x0000122408147981 */ /* 0x000364000c1e1520 */
.L_x_51:
[----:B------:R-:W-:Y:S05]  /*2fe0*/  BSYNC B1 ;  /* 0x0000000000017941 */ /* 0x000fea0003800000 */
.L_x_50:
        /* <DEDUP_REMOVED lines=10> */
.L_x_53:
[----:B------:R-:W-:Y:S05]  /*3090*/  BSYNC B1 ;  /* 0x0000000000017941 */ /* 0x000fea0003800000 */
.L_x_52:
[----:B0----5:R-:W-:Y:S01]  /*30a0*/  HADD2.F32 R12, -RZ, R20.H0_H0 ;  /* 0x20000014ff0c7230 */ /* 0x021fe20000004100 */
        /* <DEDUP_REMOVED lines=9> */
.L_x_55:
[----:B------:R-:W-:Y:S05]  /*3140*/  BSYNC B1 ;  /* 0x0000000000017941 */ /* 0x000fea0003800000 */
.L_x_54:
        /* <DEDUP_REMOVED lines=9> */
.L_x_57:
[----:B------:R-:W-:Y:S05]  /*31e0*/  BSYNC B1 ;  /* 0x0000000000017941 */ /* 0x000fea0003800000 */
.L_x_56:
[----:B0----5:R-:W-:Y:S01]  /*31f0*/  HADD2.F32 R12, -RZ, R20.H0_H0 ;  /* 0x20000014ff0c7230 */ /* 0x021fe20000004100 */
        /* <DEDUP_REMOVED lines=8> */
.L_x_59:
[----:B------:R-:W-:Y:S05]  /*3280*/  BSYNC B1 ;  /* 0x0000000000017941 */ /* 0x000fea0003800000 */
.L_x_58:
        /* <DEDUP_REMOVED lines=10> */
.L_x_61:
[----:B------:R-:W-:Y:S05]  /*3330*/  BSYNC B1 ;  /* 0x0000000000017941 */ /* 0x000fea0003800000 */
.L_x_60:
        /* <DEDUP_REMOVED lines=10> */
.L_x_63:
[----:B------:R-:W-:Y:S05]  /*33e0*/  BSYNC B1 ;  /* 0x0000000000017941 */ /* 0x000fea0003800000 */
.L_x_62:
        /* <DEDUP_REMOVED lines=9> */
.L_x_65:
[----:B------:R-:W-:Y:S05]  /*3480*/  BSYNC B1 ;  /* 0x0000000000017941 */ /* 0x000fea0003800000 */
.L_x_64:
        /* <DEDUP_REMOVED lines=9> */
.L_x_67:
[----:B------:R-:W-:Y:S05]  /*3520*/  BSYNC B1 ;  /* 0x0000000000017941 */ /* 0x000fea0003800000 */
.L_x_66:
        /* <DEDUP_REMOVED lines=10> */
.L_x_69:
[----:B------:R-:W-:Y:S05]  /*35d0*/  BSYNC B1 ;  /* 0x0000000000017941 */ /* 0x000fea0003800000 */
.L_x_68:
        /* <DEDUP_REMOVED lines=10> */
.L_x_71:
[----:B------:R-:W-:Y:S05]  /*3680*/  BSYNC B1 ;  /* 0x0000000000017941 */ /* 0x000fea0003800000 */
.L_x_70:
        /* <DEDUP_REMOVED lines=9> */
.L_x_73:
[----:B------:R-:W-:Y:S05]  /*3720*/  BSYNC B1 ;  /* 0x0000000000017941 */ /* 0x000fea0003800000 */
.L_x_72:
        /* <DEDUP_REMOVED lines=9> */
.L_x_75:
[----:B------:R-:W-:Y:S05]  /*37c0*/  BSYNC B1 ;  /* 0x0000000000017941 */ /* 0x000fea0003800000 */
.L_x_74:
        /* <DEDUP_REMOVED lines=10> */
.L_x_77:
[----:B------:R-:W-:Y:S05]  /*3870*/  BSYNC B1 ;  /* 0x0000000000017941 */ /* 0x000fea0003800000 */
.L_x_76:
        /* <DEDUP_REMOVED lines=10> */
.L_x_79:
[----:B------:R-:W-:Y:S05]  /*3920*/  BSYNC B1 ;  /* 0x0000000000017941 */ /* 0x000fea0003800000 */
.L_x_78:
        /* <DEDUP_REMOVED lines=9> */
.L_x_81:
[----:B------:R-:W-:Y:S05]  /*39c0*/  BSYNC B1 ;  /* 0x0000000000017941 */ /* 0x000fea0003800000 */
.L_x_80:
        /* <DEDUP_REMOVED lines=9> */
.L_x_83:
[----:B------:R-:W-:Y:S05]  /*3a60*/  BSYNC B1 ;  /* 0x0000000000017941 */ /* 0x000fea0003800000 */
.L_x_82:
        /* <DEDUP_REMOVED lines=10> */
.L_x_85:
[----:B------:R-:W-:Y:S05]  /*3b10*/  BSYNC B1 ;  /* 0x0000000000017941 */ /* 0x000fea0003800000 */
.L_x_84:
        /* <DEDUP_REMOVED lines=10> */
.L_x_87:
[----:B------:R-:W-:Y:S05]  /*3bc0*/  BSYNC B1 ;  /* 0x0000000000017941 */ /* 0x000fea0003800000 */
.L_x_86:
        /* <DEDUP_REMOVED lines=9> */
.L_x_89:
[----:B------:R-:W-:Y:S05]  /*3c60*/  BSYNC B1 ;  /* 0x0000000000017941 */ /* 0x000fea0003800000 */
.L_x_88:
        /* <DEDUP_REMOVED lines=9> */
.L_x_91:
[----:B------:R-:W-:Y:S05]  /*3d00*/  BSYNC B1 ;  /* 0x0000000000017941 */ /* 0x000fea0003800000 */
.L_x_90:
        /* <DEDUP_REMOVED lines=10> */
.L_x_93:
[----:B------:R-:W-:Y:S05]  /*3db0*/  BSYNC B1 ;  /* 0x0000000000017941 */ /* 0x000fea0003800000 */
.L_x_92:
        /* <DEDUP_REMOVED lines=10> */
.L_x_95:
[----:B------:R-:W-:Y:S05]  /*3e60*/  BSYNC B1 ;  /* 0x0000000000017941 */ /* 0x000fea0003800000 */
.L_x_94:
[----:B0--345:R-:W-:Y:S01]  /*3e70*/  HADD2.F32 R4, -RZ, R20.H0_H0 ;  /* 0x20000014ff047230 */ /* 0x039fe20000004100 */
        /* <DEDUP_REMOVED lines=8> */
.L_x_97:
[----:B------:R-:W-:Y:S05]  /*3f00*/  BSYNC B1 ;  /* 0x0000000000017941 */ /* 0x000fea0003800000 */
.L_x_96:
[----:B0----5:R-:W-:Y:S01]  /*3f10*/  HADD2.F32 R4, -RZ, R20.H0_H0 ;  /* 0x20000014ff047230 */ /* 0x021fe20000004100 */
[----:B------:R-:W-:Y:S01]  /*3f20*/  ISETP.GT.AND P0, PT, R0, 0x8, P0 ;  /* 0x000000080000780c */ /* 0x000fe20000704270 */
[----:B------:R-:W-:Y:S01]  /*3f30*/  @P1 IMAD.MOV.U32 R5, RZ, RZ, R11 ;  /* 0x000000ffff051224 */ /* 0x000fe200078e000b */
[----:B------:R-:W-:Y:S02]  /*3f40*/  BSSY B1, `(.L_x_98) ;  /* 0x0000008000017945 */ /* 0x000fe40003800000 */
[----:B------:R-:W-:Y:S01]  /*3f50*/  FMUL R3, R4, R59 ;  /* 0x0000003b04037220 */ /* 0x000fe20000400000 */
[----:B------:R-:W-:-:S03]  /*3f60*/  @P1 IMAD.MOV.U32 R4, RZ, RZ, R10 ;  /* 0x000000ffff041224 */ /* 0x000fc600078e000a */
[----:B------:R-:W-:-:S05]  /*3f70*/  FFMA R3, R54, R58, R3 ;  /* 0x0000003a36037223 */ /* 0x000fca0000000003 */
[----:B------:R-:W-:-:S05]  /*3f80*/  F2FP.F16.F32.PACK_AB R3, RZ, R3 ;  /* 0x00000003ff03723e */ /* 0x000fca00000000ff */
[----:B------:R0:W-:Y:S01]  /*3f90*/  @P1 STG.E.U16 desc[UR36][R4.64+0x70], R3 ;  /* 0x0000700304001986 */ /* 0x0001e2000c101524 */
[----:B------:R-:W-:Y:S05]  /*3fa0*/  @!P0 BRA `(.L_x_99) ;  /* 0x0000000000048947 */ /* 0x000fea0003800000 */
[----:B------:R4:W5:Y:S02]  /*3fb0*/  LDG.E.LTC128B.U16 R20, desc[UR36][R8.64+0x72] ;  /* 0x0000722408147981 */ /* 0x000964000c1e1520 */
.L_x_99:
[----:B------:R-:W-:Y:S05]  /*3fc0*/  BSYNC B1 ;  /* 0x0000000000017941 */ /* 0x000fea0003800000 */
.L_x_98:
[----:B------:R-:W-:Y:S05]  /*3fd0*/  @!P0 BRA `(.L_x_100) ;  /* 0x0000000800708947 */ /* 0x000fea0003800000 */
[----:B-----5:R-:W-:-:S05]  /*3fe0*/  HADD2.F32 R20, -RZ, R20.H0_H0 ;  /* 0x20000014ff147230 */ /* 0x020fca0000004100 */
[----:B------:R-:W-:-:S04]  /*3ff0*/  FMUL R20, R20, R59 ;  /* 0x0000003b14147220 */ /* 0x000fc80000400000 */
[----:B------:R-:W-:-:S05]  /*4000*/  FFMA R20, R55, R58, R20 ;  /* 0x0000003a37147223 */ /* 0x000fca0000000014 */
[----:B------:R-:W-:-:S05]  /*4010*/  F2FP.F16.F32.PACK_AB R20, RZ, R20 ;  /* 0x00000014ff14723e */ /* 0x000fca00000000ff */
[----:B------:R0:W-:Y:S01]  /*4020*/  STG.E.U16 desc[UR36][R10.64+0x72], R20 ;  /* 0x000072140a007986 */ /* 0x0001e2000c101524 */
[----:B------:R-:W-:Y:S05]  /*4030*/  BRA `(.L_x_100) ;  /* 0x0000000800587947 */ /* 0x000fea0003800000 */
.L_x_39:
[----:B------:R-:W-:Y:S01]  /*4040*/  ISETP.GT.AND P3, PT, R18, 0x1, PT ;  /* 0x000000011200780c */ /* 0x000fe20003f64270 */
[----:B------:R-:W-:Y:S01]  /*4050*/  ULDC.64 UR4, c[0x0][0x5c0] ;  /* 0x0001700000047ab9 */ /* 0x000fe20000000a00 */
[-C--:B------:R-:W-:Y:S01]  /*4060*/  FMUL R24, R24, R58.reuse ;  /* 0x0000003a18187220 */ /* 0x080fe20000400000 */
[----:B------:R-:W-:Y:S01]  /*4070*/  LEA R4, P4, R72, UR4, 0x1 ;  /* 0x0000000448047c11 */ /* 0x000fe2000f8808ff */
[-C--:B------:R-:W-:Y:S01]  /*4080*/  FMUL R25, R25, R58.reuse ;  /* 0x0000003a19197220 */ /* 0x080fe20000400000 */
[----:B------:R-:W-:Y:S01]  /*4090*/  ISETP.GT.AND P0, PT, R0, RZ, P3 ;  /* 0x000000ff0000720c */ /* 0x000fe20001f04270 */
[----:B------:R-:W-:Y:S01]  /*40a0*/  FMUL R26, R26, R58 ;  /* 0x0000003a1a1a7220 */ /* 0x000fe20000400000 */
[----:B------:R-:W-:Y:S01]  /*40b0*/  F2FP.F16.F32.PACK_AB R24, RZ, R24 ;  /* 0x00000018ff18723e */ /* 0x000fe200000000ff */
[-C--:B------:R-:W-:Y:S01]  /*40c0*/  FMUL R27, R27, R58.reuse ;  /* 0x0000003a1b1b7220 */ /* 0x080fe20000400000 */
[----:B------:R-:W-:Y:S01]  /*40d0*/  LEA.HI.X R5, R72, UR5, R7, 0x1, P4 ;  /* 0x0000000548057c11 */ /* 0x000fe2000a0f0c07 */
[-C--:B------:R-:W-:Y:S01]  /*40e0*/  FMUL R28, R28, R58.reuse ;  /* 0x0000003a1c1c7220 */ /* 0x080fe20000400000 */
[----:B------:R-:W-:Y:S01]  /*40f0*/  F2FP.F16.F32.PACK_AB R25, RZ, R25 ;  /* 0x00000019ff19723e */ /* 0x000fe200000000ff */
[-C--:B------:R-:W-:Y:S01]  /*4100*/  FMUL R29, R29, R58.reuse ;  /* 0x0000003a1d1d7220 */ /* 0x080fe20000400000 */
[----:B------:R-:W-:Y:S01]  /*4110*/  ISETP.GT.AND P2, PT, R0, 0x8, P2 ;  /* 0x000000080000780c */ /* 0x000fe20001744270 */
[----:B------:R-:W-:Y:S01]  /*4120*/  @P1 STG.E.U16 desc[UR36][R4.64], R24 ;  /* 0x0000001804001986 */ /* 0x000fe2000c101524 */
[----:B------:R-:W-:Y:S01]  /*4130*/  ISETP.GT.AND P1, PT, R18, 0x8, PT ;  /* 0x000000081200780c */ /* 0x000fe20003f24270 */
[----:B------:R-:W-:Y:S01]  /*4140*/  FMUL R30, R30, R58 ;  /* 0x0000003a1e1e7220 */ /* 0x000fe20000400000 */
[C---:B------:R-:W-:Y:S01]  /*4150*/  SHF.L.U64.HI R3, R64.reuse, 0x1, R65 ;  /* 0x0000000140037819 */ /* 0x040fe20000010241 */
[----:B------:R-:W-:Y:S01]  /*4160*/  @P0 STG.E.U16 desc[UR36][R4.64+0x2], R25 ;  /* 0x0000021904000986 */ /* 0x000fe2000c101524 */
[----:B------:R-:W-:Y:S01]  /*4170*/  LEA R6, P5, R64, R4, 0x1 ;  /* 0x0000000440067211 */ /* 0x000fe200078a08ff */
[-C--:B------:R-:W-:Y:S01]  /*4180*/  FMUL R31, R31, R58.reuse ;  /* 0x0000003a1f1f7220 */ /* 0x080fe20000400000 */
[----:B------:R-:W-:Y:S01]  /*4190*/  ISETP.GT.AND P3, PT, R0, 0x8, P3 ;  /* 0x000000080000780c */ /* 0x000fe20001f64270 */
[-C--:B------:R-:W-:Y:S01]  /*41a0*/  FMUL R32, R32, R58.reuse ;  /* 0x0000003a20207220 */ /* 0x080fe20000400000 */
[----:B------:R-:W-:Y:S01]  /*41b0*/  ISETP.GT.AND P0, PT, R18, 0x9, PT ;  /* 0x000000091200780c */ /* 0x000fe20003f04270 */
[----:B------:R-:W-:Y:S01]  /*41c0*/  IMAD.X R7, R3, 0x1, R5, P5 ;  /* 0x0000000103077824 */ /* 0x000fe200028e0605 */
[----:B------:R-:W-:Y:S01]  /*41d0*/  ISETP.GT.AND P4, PT, R0, RZ, P1 ;  /* 0x000000ff0000720c */ /* 0x000fe20000f84270 */
[----:B------:R-:W-:Y:S01]  /*41e0*/  FMUL R33, R33, R58 ;  /* 0x0000003a21217220 */ /* 0x000fe20000400000 */
[----:B------:R-:W-:Y:S01]  /*41f0*/  F2FP.F16.F32.PACK_AB R26, RZ, R26 ;  /* 0x0000001aff1a723e */ /* 0x000fe200000000ff */
[-C--:B------:R-:W-:Y:S01]  /*4200*/  FMUL R34, R34, R58.reuse ;  /* 0x0000003a22227220 */ /* 0x080fe20000400000 */
[----:B------:R-:W-:Y:S01]  /*4210*/  ISETP.GT.AND P5, PT, R0, RZ, P0 ;  /* 0x000000ff0000720c */ /* 0x000fe200007a4270 */
[----:B------:R-:W-:Y:S01]  /*4220*/  FMUL R35, R35, R58 ;  /* 0x0000003a23237220 */ /* 0x000fe20000400000 */
[----:B------:R-:W-:Y:S01]  /*4230*/  F2FP.F16.F32.PACK_AB R27, RZ, R27 ;  /* 0x0000001bff1b723e */ /* 0x000fe200000000ff */
[----:B------:R-:W-:Y:S01]  /*4240*/  @P2 STG.E.U16 desc[UR36][R6.64], R26 ;  /* 0x0000001a06002986 */ /* 0x000fe2000c101524 */
[----:B------:R-:W-:Y:S01]  /*4250*/  F2FP.F16.F32.PACK_AB R28, RZ, R28 ;  /* 0x0000001cff1c723e */ /* 0x000fe200000000ff */
[-C--:B------:R-:W-:Y:S01]  /*4260*/  FMUL R36, R36, R58.reuse ;  /* 0x0000003a24247220 */ /* 0x080fe20000400000 */
[----:B------:R-:W-:Y:S01]  /*4270*/  ISETP.GT.AND P2, PT, R0, 0x8, P1 ;  /* 0x000000080000780c */ /* 0x000fe20000f44270 */
[----:B------:R-:W-:Y:S01]  /*4280*/  @P3 STG.E.U16 desc[UR36][R6.64+0x2], R27 ;  /* 0x0000021b06003986 */ /* 0x000fe2000c101524 */
[----:B------:R-:W-:Y:S01]  /*4290*/  ISETP.GT.AND P1, PT, R18, 0x10, PT ;  /* 0x000000101200780c */ /* 0x000fe20003f24270 */
[-C--:B------:R-:W-:Y:S01]  /*42a0*/  FMUL R37, R37, R58.reuse ;  /* 0x0000003a25257220 */ /* 0x080fe20000400000 */
[----:B------:R-:W-:Y:S01]  /*42b0*/  F2FP.F16.F32.PACK_AB R29, RZ, R29 ;  /* 0x0000001dff1d723e */ /* 0x000fe200000000ff */
[----:B------:R-:W-:Y:S01]  /*42c0*/  @P4 STG.E.U16 desc[UR36][R4.64+0x10], R28 ;  /* 0x0000101c04004986 */ /* 0x000fe2000c101524 */
[----:B------:R-:W-:Y:S01]  /*42d0*/  ISETP.GT.AND P3, PT, R0, 0x8, P0 ;  /* 0x000000080000780c */ /* 0x000fe20000764270 */
[-C--:B------:R-:W-:Y:S01]  /*42e0*/  FMUL R38, R38, R58.reuse ;  /* 0x0000003a26267220 */ /* 0x080fe20000400000 */
[----:B------:R-:W-:Y:S01]  /*42f0*/  ISETP.GT.AND P0, PT, R18, 0x11, PT ;  /* 0x000000111200780c */ /* 0x000fe20003f04270 */
[----:B------:R-:W-:Y:S01]  /*4300*/  @P5 STG.E.U16 desc[UR36][R4.64+0x12], R29 ;  /* 0x0000121d04005986 */ /* 0x000fe2000c101524 */
        /* <DEDUP_REMOVED lines=40> */
[C---:B------:R-:W-:Y:S01]  /*4590*/  ISETP.GT.AND P4, PT, R0.reuse, RZ, P1 ;  /* 0x000000ff0000720c */ /* 0x040fe20000f84270 */
[-C--:B------:R-:W-:Y:S01]  /*45a0*/  FMUL R51, R51, R58.reuse ;  /* 0x0000003a33337220 */ /* 0x080fe20000400000 */
[----:B------:R-:W-:Y:S01]  /*45b0*/  ISETP.GT.AND P5, PT, R0, RZ, P0 ;  /* 0x000000ff0000720c */ /* 0x000fe200007a4270 */
[----:B------:R-:W-:Y:S01]  /*45c0*/  FMUL R52, R52, R58 ;  /* 0x0000003a34347220 */ /* 0x000fe20000400000 */
[----:B------:R-:W-:Y:S01]  /*45d0*/  F2FP.F16.F32.PACK_AB R38, RZ, R38 ;  /* 0x00000026ff26723e */ /* 0x000fe200000000ff */
[-C--:B------:R-:W-:Y:S01]  /*45e0*/  FMUL R53, R53, R58.reuse ;  /* 0x0000003a35357220 */ /* 0x080fe20000400000 */
[----:B------:R-:W-:Y:S01]  /*45f0*/  F2FP.F16.F32.PACK_AB R39, RZ, R39 ;  /* 0x00000027ff27723e */ /* 0x000fe200000000ff */
[----:B------:R-:W-:Y:S01]  /*4600*/  FMUL R54, R54, R58 ;  /* 0x0000003a36367220 */ /* 0x000fe20000400000 */
[----:B------:R-:W-:Y:S01]  /*4610*/  F2FP.F16.F32.PACK_AB R40, RZ, R40 ;  /* 0x00000028ff28723e */ /* 0x000fe200000000ff */
[----:B------:R-:W-:Y:S01]  /*4620*/  @P2 STG.E.U16 desc[UR36][R6.64+0x30], R38 ;  /* 0x0000302606002986 */ /* 0x000fe2000c101524 */
[----:B------:R-:W-:Y:S01]  /*4630*/  F2FP.F16.F32.PACK_AB R41, RZ, R41 ;  /* 0x00000029ff29723e */ /* 0x000fe200000000ff */
[----:B------:R-:W-:Y:S01]  /*4640*/  FMUL R55, R55, R58 ;  /* 0x0000003a37377220 */ /* 0x000fe20000400000 */
[C---:B------:R-:W-:Y:S01]  /*4650*/  ISETP.GT.AND P1, PT, R0.reuse, 0x8, P1 ;  /* 0x000000080000780c */ /* 0x040fe20000f24270 */
[----:B------:R-:W-:Y:S01]  /*4660*/  @P3 STG.E.U16 desc[UR36][R6.64+0x32], R39 ;  /* 0x0000322706003986 */ /* 0x000fe2000c101524 */
[----:B------:R-:W-:-:S02]  /*4670*/  ISETP.GT.AND P2, PT, R0, 0x8, P0 ;  /* 0x000000080000780c */ /* 0x000fc40000744270 */
[----:B------:R-:W-:Y:S01]  /*4680*/  F2FP.F16.F32.PACK_AB R42, RZ, R42 ;  /* 0x0000002aff2a723e */ /* 0x000fe200000000ff */
[----:B------:R-:W-:Y:S01]  /*4690*/  @P4 STG.E.U16 desc[UR36][R4.64+0x40], R40 ;  /* 0x0000402804004986 */ /* 0x000fe2000c101524 */
[C---:B------:R-:W-:Y:S02]  /*46a0*/  ISETP.GT.AND P4, PT, R18.reuse, 0x28, PT ;  /* 0x000000281200780c */ /* 0x040fe40003f84270 */
[----:B------:R-:W-:Y:S01]  /*46b0*/  ISETP.GT.AND P0, PT, R18, 0x29, PT ;  /* 0x000000291200780c */ /* 0x000fe20003f04270 */
[----:B------:R-:W-:Y:S01]  /*46c0*/  @P5 STG.E.U16 desc[UR36][R4.64+0x42], R41 ;  /* 0x0000422904005986 */ /* 0x000fe2000c101524 */
[----:B------:R-:W-:Y:S02]  /*46d0*/  ISETP.GT.AND P5, PT, R0, RZ, P4 ;  /* 0x000000ff0000720c */ /* 0x000fe400027a4270 */
[----:B------:R-:W-:Y:S01]  /*46e0*/  F2FP.F16.F32.PACK_AB R43, RZ, R43 ;  /* 0x0000002bff2b723e */ /* 0x000fe200000000ff */
[----:B------:R-:W-:Y:S01]  /*46f0*/  @P1 STG.E.U16 desc[UR36][R6.64+0x40], R42 ;  /* 0x0000402a06001986 */ /* 0x000fe2000c101524 */
[----:B------:R-:W-:-:S02]  /*4700*/  F2FP.F16.F32.PACK_AB R44, RZ, R44 ;  /* 0x0000002cff2c723e */ /* 0x000fc400000000ff */
[C---:B------:R-:W-:Y:S01]  /*4710*/  ISETP.GT.AND P3, PT, R0.reuse, RZ, P0 ;  /* 0x000000ff0000720c */ /* 0x040fe20000764270 */
[----:B------:R-:W-:Y:S01]  /*4720*/  @P2 STG.E.U16 desc[UR36][R6.64+0x42], R43 ;  /* 0x0000422b06002986 */ /* 0x000fe2000c101524 */
[C---:B------:R-:W-:Y:S02]  /*4730*/  ISETP.GT.AND P4, PT, R0.reuse, 0x8, P4 ;  /* 0x000000080000780c */ /* 0x040fe40002784270 */
[----:B------:R-:W-:Y:S02]  /*4740*/  F2FP.F16.F32.PACK_AB R45, RZ, R45 ;  /* 0x0000002dff2d723e */ /* 0x000fe400000000ff */
[----:B------:R-:W-:Y:S01]  /*4750*/  F2FP.F16.F32.PACK_AB R46, RZ, R46 ;  /* 0x0000002eff2e723e */ /* 0x000fe200000000ff */
[----:B------:R-:W-:Y:S01]  /*4760*/  @P5 STG.E.U16 desc[UR36][R4.64+0x50], R44 ;  /* 0x0000502c04005986 */ /* 0x000fe2000c101524 */
[----:B------:R-:W-:Y:S02]  /*4770*/  ISETP.GT.AND P5, PT, R0, 0x8, P0 ;  /* 0x000000080000780c */ /* 0x000fe400007a4270 */
[----:B------:R-:W-:-:S02]  /*4780*/  F2FP.F16.F32.PACK_AB R47, RZ, R47 ;  /* 0x0000002fff2f723e */ /* 0x000fc400000000ff */
[C---:B------:R-:W-:Y:S01]  /*4790*/  ISETP.GT.AND P2, PT, R18.reuse, 0x31, PT ;  /* 0x000000311200780c */ /* 0x040fe20003f44270 */
[----:B------:R-:W-:Y:S01]  /*47a0*/  @P3 STG.E.U16 desc[UR36][R4.64+0x52], R45 ;  /* 0x0000522d04003986 */ /* 0x000fe2000c101524 */
[----:B------:R-:W-:Y:S02]  /*47b0*/  ISETP.GT.AND P3, PT, R18, 0x30, PT ;  /* 0x000000301200780c */ /* 0x000fe40003f64270 */
[----:B------:R-:W-:Y:S01]  /*47c0*/  F2FP.F16.F32.PACK_AB R48, RZ, R48 ;  /* 0x00000030ff30723e */ /* 0x000fe200000000ff */
[----:B------:R-:W-:Y:S01]  /*47d0*/  @P4 STG.E.U16 desc[UR36][R6.64+0x50], R46 ;  /* 0x0000502e06004986 */ /* 0x000fe2000c101524 */
[C---:B------:R-:W-:Y:S02]  /*47e0*/  ISETP.GT.AND P4, PT, R0.reuse, RZ, P2 ;  /* 0x000000ff0000720c */ /* 0x040fe40001784270 */
[----:B------:R-:W-:Y:S01]  /*47f0*/  F2FP.F16.F32.PACK_AB R49, RZ, R49 ;  /* 0x00000031ff31723e */ /* 0x000fe200000000ff */
[----:B------:R-:W-:Y:S01]  /*4800*/  @P5 STG.E.U16 desc[UR36][R6.64+0x52], R47 ;  /* 0x0000522f06005986 */ /* 0x000fe2000c101524 */
[----:B------:R-:W-:-:S02]  /*4810*/  ISETP.GT.AND P5, PT, R0, RZ, P3 ;  /* 0x000000ff0000720c */ /* 0x000fc40001fa4270 */
[C---:B------:R-:W-:Y:S02]  /*4820*/  ISETP.GT.AND P1, PT, R18.reuse, 0x38, PT ;  /* 0x000000381200780c */ /* 0x040fe40003f24270 */
[----:B------:R-:W-:Y:S02]  /*4830*/  ISETP.GT.AND P0, PT, R18, 0x39, PT ;  /* 0x000000391200780c */ /* 0x000fe40003f04270 */
[C---:B------:R-:W-:Y:S02]  /*4840*/  ISETP.GT.AND P3, PT, R0.reuse, 0x8, P3 ;  /* 0x000000080000780c */ /* 0x040fe40001f64270 */
[C---:B------:R-:W-:Y:S02]  /*4850*/  ISETP.GT.AND P2, PT, R0.reuse, 0x8, P2 ;  /* 0x000000080000780c */ /* 0x040fe40001744270 */
[----:B------:R-:W-:Y:S02]  /*4860*/  F2FP.F16.F32.PACK_AB R50, RZ, R50 ;  /* 0x00000032ff32723e */ /* 0x000fe400000000ff */
[----:B------:R-:W-:Y:S01]  /*4870*/  F2FP.F16.F32.PACK_AB R51, RZ, R51 ;  /* 0x00000033ff33723e */ /* 0x000fe200000000ff */
[----:B------:R-:W-:Y:S01]  /*4880*/  @P5 STG.E.U16 desc[UR36][R4.64+0x60], R48 ;  /* 0x0000603004005986 */ /* 0x000fe2000c101524 */
[----:B------:R-:W-:-:S02]  /*4890*/  ISETP.GT.AND P5, PT, R0, RZ, P0 ;  /* 0x000000ff0000720c */ /* 0x000fc400007a4270 */
[C---:B------:R-:W-:Y:S01]  /*48a0*/  ISETP.GT.AND P0, PT, R0.reuse, 0x8, P0 ;  /* 0x000000080000780c */ /* 0x040fe20000704270 */
[----:B------:R-:W-:Y:S01]  /*48b0*/  @P4 STG.E.U16 desc[UR36][R4.64+0x62], R49 ;  /* 0x0000623104004986 */ /* 0x000fe2000c101524 */
[C---:B------:R-:W-:Y:S02]  /*48c0*/  ISETP.GT.AND P4, PT, R0.reuse, RZ, P1 ;  /* 0x000000ff0000720c */ /* 0x040fe40000f84270 */
[----:B------:R-:W-:Y:S01]  /*48d0*/  ISETP.GT.AND P1, PT, R0, 0x8, P1 ;  /* 0x000000080000780c */ /* 0x000fe20000f24270 */
[----:B------:R-:W-:Y:S01]  /*48e0*/  @P3 STG.E.U16 desc[UR36][R6.64+0x60], R50 ;  /* 0x0000603206003986 */ /* 0x000fe2000c101524 */
[----:B------:R-:W-:Y:S02]  /*48f0*/  F2FP.F16.F32.PACK_AB R52, RZ, R52 ;  /* 0x00000034ff34723e */ /* 0x000fe400000000ff */
[----:B------:R-:W-:Y:S01]  /*4900*/  F2FP.F16.F32.PACK_AB R53, RZ, R53 ;  /* 0x00000035ff35723e */ /* 0x000fe200000000ff */
[----:B------:R-:W-:Y:S01]  /*4910*/  @P2 STG.E.U16 desc[UR36][R6.64+0x62], R51 ;  /* 0x0000623306002986 */ /* 0x000fe2000c101524 */
[----:B------:R-:W-:-:S02]  /*4920*/  F2FP.F16.F32.PACK_AB R54, RZ, R54 ;  /* 0x00000036ff36723e */ /* 0x000fc400000000ff */
[----:B------:R-:W-:-:S03]  /*4930*/  F2FP.F16.F32.PACK_AB R55, RZ, R55 ;  /* 0x00000037ff37723e */ /* 0x000fc600000000ff */
[----:B------:R-:W-:Y:S04]  /*4940*/  @P4 STG.E.U16 desc[UR36][R4.64+0x70], R52 ;  /* 0x0000703404004986 */ /* 0x000fe8000c101524 */
[----:B------:R0:W-:Y:S02]  /*4950*/  @P5 STG.E.U16 desc[UR36][R4.64+0x72], R53 ;  /* 0x0000723504005986 */ /* 0x0001e4000c101524 */
[----:B0-----:R-:W-:Y:S02]  /*4960*/  @P1 IMAD.MOV.U32 R4, RZ, RZ, R6 ;  /* 0x000000ffff041224 */ /* 0x001fe400078e0006 */
[----:B------:R-:W-:-:S05]  /*4970*/  @P1 IMAD.MOV.U32 R5, RZ, RZ, R7 ;  /* 0x000000ffff051224 */ /* 0x000fca00078e0007 */
[----:B------:R0:W-:Y:S04]  /*4980*/  @P1 STG.E.U16 desc[UR36][R4.64+0x70], R54 ;  /* 0x0000703604001986 */ /* 0x0001e8000c101524 */
[----:B------:R0:W-:Y:S02]  /*4990*/  @P0 STG.E.U16 desc[UR36][R6.64+0x72], R55 ;  /* 0x0000723706000986 */ /* 0x0001e4000c101524 */
.L_x_100:
[----:B------:R-:W-:Y:S05]  /*49a0*/  BSYNC B0 ;  /* 0x0000000000007941 */ /* 0x000fea0003800000 */
.L_x_38:
[----:B0-----:R-:W2:Y:S01]  /*49b0*/  LDL.64 R4, [R1] ;  /* 0x0000000001047983 */ /* 0x001ea20000100a00 */
[----:B------:R-:W-:Y:S01]  /*49c0*/  ULDC.64 UR4, c[0x0][0x650] ;  /* 0x0001940000047ab9 */ /* 0x000fe20000000a00 */
[----:B------:R-:W-:Y:S02]  /*49d0*/  IMAD.U32 R0, RZ, RZ, UR44 ;  /* 0x0000002cff007e24 */ /* 0x000fe4000f8e00ff */
[----:B------:R-:W-:Y:S02]  /*49e0*/  IMAD.MOV.U32 R22, RZ, RZ, -0x1 ;  /* 0xffffffffff167424 */ /* 0x000fe400078e00ff */
[----:B------:R0:W-:Y:S01]  /*49f0*/  SYNCS.ARRIVE.TRANS64.A1T0 RZ, [R0+UR48], RZ ;  /* 0x000000ff00ff79a7 */ /* 0x0001e20008100030 */
[----:B------:R-:W-:Y:S02]  /*4a00*/  IMAD.MOV.U32 R18, RZ, RZ, -0x1 ;  /* 0xffffffffff127424 */ /* 0x000fe400078e00ff */
[----:B------:R-:W-:Y:S01]  /*4a10*/  IMAD.MOV.U32 R19, RZ, RZ, -0x1 ;  /* 0xffffffffff137424 */ /* 0x000fe200078e00ff */
[----:B0-----:R-:W-:-:S02]  /*4a20*/  PRMT R0, RZ, 0x7610, R0 ;  /* 0x00007610ff007816 */ /* 0x001fc40000000000 */
[----:B--2---:R-:W-:-:S05]  /*4a30*/  LEA R16, P0, R4, R16, 0x1 ;  /* 0x0000001004107211 */ /* 0x004fca00078008ff */
[----:B------:R-:W-:Y:S01]  /*4a40*/  IMAD.X R17, R68, 0x1, R17, P0 ;  /* 0x0000000144117824 */ /* 0x000fe200000e0611 */
[----:B------:R-:W-:-:S04]  /*4a50*/  ISETP.GE.U32.AND P0, PT, R16, UR4, PT ;  /* 0x0000000410007c0c */ /* 0x000fc8000bf06070 */
[----:B------:R-:W-:-:S13]  /*4a60*/  ISETP.GE.U32.AND.EX P0, PT, R17, UR5, PT, P0 ;  /* 0x0000000511007c0c */ /* 0x000fda000bf06100 */
[----:B------:R-:W-:Y:S05]  /*4a70*/  @P0 BRA `(.L_x_101) ;  /* 0x00000004004c0947 */ /* 0x000fea0003800000 */
[----:B------:R-:W0:Y:S01]  /*4a80*/  LDC.64 R10, c[0x0][0x628] ;  /* 0x00018a00ff0a7b82 */ /* 0x000e220000000a00 */
[----:B------:R-:W2:Y:S01]  /*4a90*/  S2R R12, SR_CTAID.X ;  /* 0x00000000000c7919 */ /* 0x000ea20000002500 */
[----:B-1-34-:R-:W-:Y:S02]  /*4aa0*/  IMAD.MOV.U32 R8, RZ, RZ, R16 ;  /* 0x000000ffff087224 */ /* 0x01afe400078e0010 */
[----:B------:R-:W-:Y:S01]  /*4ab0*/  IMAD.MOV.U32 R9, RZ, RZ, R17 ;  /* 0x000000ffff097224 */ /* 0x000fe200078e0011 */
[----:B------:R-:W1:Y:S03]  /*4ac0*/  S2R R18, SR_CTAID.Y ;  /* 0x0000000000127919 */ /* 0x000e660000002600 */
[----:B------:R-:W3:Y:S08]  /*4ad0*/  LDC R0, c[0x0][0x630] ;  /* 0x00018c00ff007b82 */ /* 0x000ef00000000800 */
[----:B------:R-:W4:Y:S01]  /*4ae0*/  LDC.64 R14, c[0x0][0x620] ;  /* 0x00018800ff0e7b82 */ /* 0x000f220000000a00 */
[----:B0-----:R-:W-:-:S04]  /*4af0*/  ISETP.NE.U32.AND P0, PT, R10, RZ, PT ;  /* 0x000000ff0a00720c */ /* 0x001fc80003f05070 */
[----:B------:R-:W-:-:S13]  /*4b00*/  ISETP.NE.AND.EX P0, PT, R11, RZ, PT, P0 ;  /* 0x000000ff0b00720c */ /* 0x000fda0003f05300 */
[----:B-1234-:R-:W-:Y:S05]  /*4b10*/  @!P0 BRA `(.L_x_102) ;  /* 0x0000000000288947 */ /* 0x01efea0003800000 */
[----:B------:R-:W0:Y:S02]  /*4b20*/  LDC R3, c[0x0][0x634] ;  /* 0x00018d00ff037b82 */ /* 0x000e240000000800 */
[----:B0-----:R-:W-:-:S05]  /*4b30*/  IADD3 R3, P0, R16, R3, RZ ;  /* 0x0000000310037210 */ /* 0x001fca0007f1e0ff */
        /* <DEDUP_REMOVED lines=8> */
.L_x_102:
[-CC-:B------:R-:W-:Y:S01]  /*4bc0*/  SHF.R.U64 R19, R8, R0.reuse, R9.reuse ;  /* 0x0000000008137219 */ /* 0x180fe20000001209 */
[----:B------:R-:W0:Y:S01]  /*4bd0*/  LDC.64 R24, c[0x0][0x640] ;  /* 0x00019000ff187b82 */ /* 0x000e220000000a00 */
[----:B------:R-:W-:Y:S01]  /*4be0*/  SHF.R.U32.HI R0, RZ, R0, R9 ;  /* 0x00000000ff007219 */ /* 0x000fe20000011609 */
[----:B------:R-:W-:Y:S01]  /*4bf0*/  ULDC UR4, c[0x0][0x150] ;  /* 0x0000540000047ab9 */ /* 0x000fe20000000800 */
[----:B------:R-:W-:Y:S02]  /*4c00*/  IADD3 R3, P0, RZ, -R19, RZ ;  /* 0x80000013ff037210 */ /* 0x000fe40007f1e0ff */
[----:B------:R-:W-:-:S03]  /*4c10*/  I2FP.F32.U32 R7, R12 ;  /* 0x0000000c00077245 */ /* 0x000fc60000201000 */
[----:B------:R-:W1:Y:S01]  /*4c20*/  LDC R6, c[0x0][0x618] ;  /* 0x00018600ff067b82 */ /* 0x000e620000000800 */
[----:B------:R-:W-:Y:S02]  /*4c30*/  IMAD.X R5, RZ, RZ, ~R0, P0 ;  /* 0x000000ffff057224 */ /* 0x000fe400000e0e00 */
[----:B------:R-:W-:Y:S01]  /*4c40*/  FMUL R7, R7, UR4 ;  /* 0x0000000407077c20 */ /* 0x000fe20008400000 */
[----:B------:R-:W-:Y:S01]  /*4c50*/  ULDC UR4, c[0x0][0x154] ;  /* 0x0000550000047ab9 */ /* 0x000fe20000000800 */
[-C--:B------:R-:W-:Y:S02]  /*4c60*/  IMAD R0, R5, R14.reuse, RZ ;  /* 0x0000000e05007224 */ /* 0x080fe400078e02ff */
[C---:B------:R-:W-:Y:S01]  /*4c70*/  IMAD.WIDE.U32 R4, R3.reuse, R14, R16 ;  /* 0x0000000e03047225 */ /* 0x040fe200078e0010 */
[----:B------:R-:W2:Y:S01]  /*4c80*/  LDC R8, c[0x0][0x608] ;  /* 0x00018200ff087b82 */ /* 0x000ea20000000800 */
[----:B------:R-:W3:Y:S02]  /*4c90*/  F2I.U32.TRUNC.NTZ R7, R7 ;  /* 0x0000000700077305 */ /* 0x000ee4000020f000 */
[----:B------:R-:W-:Y:S01]  /*4ca0*/  IMAD R3, R3, R15, R0 ;  /* 0x0000000f03037224 */ /* 0x000fe200078e0200 */
[----:B------:R-:W-:-:S03]  /*4cb0*/  I2FP.F32.U32 R0, R18 ;  /* 0x0000001200007245 */ /* 0x000fc60000201000 */
[----:B------:R-:W-:Y:S01]  /*4cc0*/  IMAD.IADD R3, R5, 0x1, R3 ;  /* 0x0000000105037824 */ /* 0x000fe200078e0203 */
[----:B------:R-:W4:Y:S01]  /*4cd0*/  LDC R11, c[0x0][0x658] ;  /* 0x00019600ff0b7b82 */ /* 0x000f220000000800 */
[----:B0-----:R-:W-:-:S04]  /*4ce0*/  ISETP.NE.U32.AND P0, PT, R24, RZ, PT ;  /* 0x000000ff1800720c */ /* 0x001fc80003f05070 */
[----:B------:R-:W-:-:S03]  /*4cf0*/  ISETP.NE.AND.EX P0, PT, R25, RZ, PT, P0 ;  /* 0x000000ff1900720c */ /* 0x000fc60003f05300 */
[----:B------:R-:W0:Y:S01]  /*4d00*/  LDC R9, c[0x0][0x144] ;  /* 0x00005100ff097b82 */ /* 0x000e220000000800 */
[-C--:B-1----:R-:W-:Y:S01]  /*4d10*/  SHF.R.U64 R10, R4, R6.reuse, R3 ;  /* 0x00000006040a7219 */ /* 0x082fe20000001203 */
[----:B---3--:R-:W-:Y:S01]  /*4d20*/  IMAD.MOV R7, RZ, RZ, -R7 ;  /* 0x000000ffff077224 */ /* 0x008fe200078e0a07 */
[----:B------:R-:W-:Y:S01]  /*4d30*/  SHF.R.U32.HI R3, RZ, R6, R3 ;  /* 0x00000006ff037219 */ /* 0x000fe20000011603 */
[----:B------:R-:W-:-:S04]  /*4d40*/  FMUL R6, R0, UR4 ;  /* 0x0000000400067c20 */ /* 0x000fc80008400000 */
[----:B------:R-:W1:Y:S01]  /*4d50*/  LDC R21, c[0x0][0x148] ;  /* 0x00005200ff157b82 */ /* 0x000e620000000800 */
[----:B------:R3:W0:Y:S01]  /*4d60*/  F2I.U32.TRUNC.NTZ R14, R6 ;  /* 0x00000006000e7305 */ /* 0x000622000020f000 */
[-CC-:B--2---:R-:W-:Y:S02]  /*4d70*/  SHF.R.U64 R13, R10, R8.reuse, R3.reuse ;  /* 0x000000080a0d7219 */ /* 0x184fe40000001203 */
[----:B------:R-:W-:-:S04]  /*4d80*/  SHF.R.U32.HI R0, RZ, R8, R3 ;  /* 0x00000008ff007219 */ /* 0x000fc80000011603 */
[----:B-----5:R-:W2:Y:S01]  /*4d90*/  LDC R20, c[0x0][0x648] ;  /* 0x00019200ff147b82 */ /* 0x020ea20000000800 */
[-CC-:B----4-:R-:W-:Y:S02]  /*4da0*/  SHF.R.U64 R15, R13, R11.reuse, R0.reuse ;  /* 0x0000000b0d0f7219 */ /* 0x190fe40000001200 */
[----:B------:R-:W-:-:S03]  /*4db0*/  SHF.R.U32.HI R5, RZ, R11, R0 ;  /* 0x0000000bff057219 */ /* 0x000fc60000011600 */
[----:B------:R-:W-:Y:S02]  /*4dc0*/  IMAD.MOV.U32 R4, RZ, RZ, R15 ;  /* 0x000000ffff047224 */ /* 0x000fe400078e000f */
[----:B------:R-:W4:Y:S01]  /*4dd0*/  LDC R26, c[0x0][0x638] ;  /* 0x00018e00ff1a7b82 */ /* 0x000f220000000800 */
[----:B0-----:R-:W-:-:S07]  /*4de0*/  IMAD R22, R9, R7, R12 ;  /* 0x0000000709167224 */ /* 0x001fce00078e020c */
[----:B------:R-:W0:Y:S08]  /*4df0*/  LDC R27, c[0x0][0x610] ;  /* 0x00018400ff1b7b82 */ /* 0x000e300000000800 */
[----:B------:R-:W0:Y:S01]  /*4e00*/  LDC R28, c[0x0][0x600] ;  /* 0x00018000ff1c7b82 */ /* 0x000e220000000800 */
[----:B-123--:R-:W-:Y:S05]  /*4e10*/  @!P0 BRA `(.L_x_103) ;  /* 0x0000000000288947 */ /* 0x00efea0003800000 */
[----:B------:R-:W1:Y:S02]  /*4e20*/  LDC R0, c[0x0][0x64c] ;  /* 0x00019300ff007b82 */ /* 0x000e640000000800 */
[----:B-1----:R-:W-:-:S05]  /*4e30*/  IADD3 R3, P0, R15, R0, RZ ;  /* 0x000000000f037210 */ /* 0x002fca0007f1e0ff */
        /* <DEDUP_REMOVED lines=8> */
.L_x_103:
[----:B------:R-:W-:Y:S01]  /*4ec0*/  ISETP.NE.AND P0, PT, R2, 0x1, PT ;  /* 0x000000010200780c */ /* 0x000fe20003f05270 */
[----:B------:R-:W-:Y:S01]  /*4ed0*/  IMAD.MOV R14, RZ, RZ, -R14 ;  /* 0x000000ffff0e7224 */ /* 0x000fe200078e0a0e */
[----:B------:R-:W-:Y:S02]  /*4ee0*/  SHF.R.U64 R0, R4, R20, R5 ;  /* 0x0000001404007219 */ /* 0x000fe40000001205 */
[----:B------:R-:W-:Y:S02]  /*4ef0*/  LOP3.LUT R3, R13, R70, RZ, 0xc0, !PT ;  /* 0x000000460d037212 */ /* 0x000fe400078ec0ff */
[----:B------:R-:W-:Y:S01]  /*4f00*/  LOP3.LUT R5, R10, R69, RZ, 0xc0, !PT ;  /* 0x000000450a057212 */ /* 0x000fe200078ec0ff */
[----:B------:R-:W-:Y:S02]  /*4f10*/  IMAD.MOV R4, RZ, RZ, -R0 ;  /* 0x000000ffff047224 */ /* 0x000fe400078e0a00 */
[----:B------:R-:W-:Y:S02]  /*4f20*/  IMAD R3, R66, R0, R3 ;  /* 0x0000000042037224 */ /* 0x000fe400078e0203 */
[----:B----4-:R-:W-:-:S02]  /*4f30*/  IMAD R0, R4, R26, R15 ;  /* 0x0000001a04007224 */ /* 0x010fc400078e020f */
[----:B------:R-:W-:Y:S02]  /*4f40*/  @P0 IMAD R22, R21, R14, R18 ;  /* 0x0000000e15160224 */ /* 0x000fe400078e0212 */
[----:B------:R-:W-:Y:S02]  /*4f50*/  IMAD.MOV.U32 R4, RZ, RZ, 0x1 ;  /* 0x00000001ff047424 */ /* 0x000fe400078e00ff */
[----:B0-----:R-:W-:Y:S02]  /*4f60*/  IMAD R22, R3, R27, R22 ;  /* 0x0000001b03167224 */ /* 0x001fe400078e0216 */
[----:B------:R-:W-:Y:S01]  /*4f70*/  IMAD R3, R0, R28, R5 ;  /* 0x0000001c00037224 */ /* 0x000fe200078e0205 */
[----:B------:R-:W-:-:S04]  /*4f80*/  PRMT R0, R4, 0x7610, R0 ;  /* 0x0000761004007816 */ /* 0x000fc80000000000 */
[----:B------:R-:W-:Y:S02]  /*4f90*/  SEL R18, R3, R22, !P0 ;  /* 0x0000001603127207 */ /* 0x000fe40004000000 */
[----:B------:R-:W-:-:S07]  /*4fa0*/  SEL R22, R22, R3, !P0 ;  /* 0x0000000316167207 */ /* 0x000fce0004000000 */
.L_x_101:
[----:B------:R-:W-:Y:S01]  /*4fb0*/  UIMAD.WIDE.U32 UR4, UR38, 0x24924925, URZ ;  /* 0x24924925260478a5 */ /* 0x000fe2000f8e003f */
[----:B------:R-:W-:Y:S02]  /*4fc0*/  LOP3.LUT P0, RZ, R0, 0xff, RZ, 0xc0, !PT ;  /* 0x000000ff00ff7812 */ /* 0x000fe4000780c0ff */
[----:B------:R-:W-:Y:S01]  /*4fd0*/  LOP3.LUT R75, R75, 0x1, RZ, 0x3c, !PT ;  /* 0x000000014b4b7812 */ /* 0x000fe200078e3cff */
[----:B------:R-:W-:-:S04]  /*4fe0*/  UIADD3 UR4, UR38, -UR5, URZ ;  /* 0x8000000526047290 */ /* 0x000fc8000fffe03f */
[----:B------:R-:W-:-:S04]  /*4ff0*/  ULEA.HI UR4, UR4, UR5, URZ, 0x1f ;  /* 0x0000000504047291 */ /* 0x000fc8000f8ff83f */
[----:B------:R-:W-:-:S04]  /*5000*/  USHF.R.U32.HI UR4, URZ, 0x2, UR4 ;  /* 0x000000023f047899 */ /* 0x000fc80008011604 */
[----:B------:R-:W-:Y:S01]  /*5010*/  UIMAD UR38, UR4, -0x7, UR38 ;  /* 0xfffffff9042678a4 */ /* 0x000fe2000f8e0226 */
[----:B------:R-:W-:Y:S11]  /*5020*/  @P0 BRA `(.L_x_104) ;  /* 0xffffffc800140947 */ /* 0x000ff6000383ffff */
[----:B------:R-:W-:Y:S05]  /*5030*/  EXIT ;  /* 0x000000000000794d */ /* 0x000fea0003800000 */
.L_x_17:
[----:B------:R-:W-:-:S08]  /*5040*/  ISETP.NE.AND P0, PT, R9, RZ, PT ;  /* 0x000000ff0900720c */ /* 0x000fd00003f05270 */
[----:B0-----:R-:W0:-:S00]  /*5050*/  USETMAXREG.DEALLOC.CTAPOOL 0x28 ;  /* 0x00000028000079c8 */ /* 0x001e0000080e0500 */
[----:B------:R-:W-:Y:S05]  /*5060*/  @P0 EXIT ;  /* 0x000000000000094d */ /* 0x000fea0003800000 */
[----:B0-----:R-:W-:Y:S01]  /*5070*/  LOP3.LUT P0, RZ, R3, 0xff, RZ, 0xc0, !PT ;  /* 0x000000ff03ff7812 */ /* 0x001fe2000780c0ff */
[----:B------:R-:W-:Y:S02]  /*5080*/  IMAD.MOV.U32 R3, RZ, RZ, 0x1 ;  /* 0x00000001ff037424 */ /* 0x000fe400078e00ff */
[----:B------:R-:W-:-:S10]  /*5090*/  IMAD.MOV.U32 R8, RZ, RZ, RZ ;  /* 0x000000ffff087224 */ /* 0x000fd400078e00ff */
[----:B------:R-:W-:Y:S05]  /*50a0*/  @!P0 BRA `(.L_x_105) ;  /* 0x0000000c00648947 */ /* 0x000fea0003800000 */
[----:B------:R-:W0:Y:S01]  /*50b0*/  S2R R12, SR_CgaCtaId ;  /* 0x00000000000c7919 */ /* 0x000e220000008800 */
[----:B------:R-:W-:Y:S01]  /*50c0*/  LOP3.LUT P0, RZ, R4, 0x1f, RZ, 0xc0, !PT ;  /* 0x0000001f04ff7812 */ /* 0x000fe2000780c0ff */
[----:B------:R-:W-:Y:S01]  /*50d0*/  ULDC UR5, c[0x0][0x658] ;  /* 0x0001960000057ab9 */ /* 0x000fe20000000800 */
[----:B------:R-:W-:Y:S01]  /*50e0*/  UMOV UR6, 0xffffffff ;  /* 0xffffffff00067882 */ /* 0x000fe20000000000 */
[----:B------:R-:W-:Y:S01]  /*50f0*/  BSSY B0, `(.L_x_105) ;  /* 0x00000d4000007945 */ /* 0x000fe20003800000 */
[----:B------:R-:W-:Y:S01]  /*5100*/  USHF.L.U32 UR6, UR6, UR5, URZ ;  /* 0x0000000506067299 */ /* 0x000fe2000800063f */
[C---:B------:R-:W-:Y:S01]  /*5110*/  ISETP.NE.AND P2, PT, R5.reuse, RZ, PT ;  /* 0x000000ff0500720c */ /* 0x040fe20003f45270 */
[----:B------:R-:W-:Y:S01]  /*5120*/  IMAD.MOV.U32 R10, RZ, RZ, 0x1 ;  /* 0x00000001ff0a7424 */ /* 0x000fe200078e00ff */
[----:B------:R-:W-:Y:S01]  /*5130*/  ISETP.NE.OR P0, PT, R5, RZ, !P0 ;  /* 0x000000ff0500720c */ /* 0x000fe20004705670 */
[----:B------:R-:W-:Y:S01]  /*5140*/  IMAD.MOV.U32 R3, RZ, RZ, 0x1 ;  /* 0x00000001ff037424 */ /* 0x000fe200078e00ff */
[----:B------:R-:W-:Y:S01]  /*5150*/  LOP3.LUT R9, R23, 0x2, RZ, 0xfc, !PT ;  /* 0x0000000217097812 */ /* 0x000fe200078efcff */
[----:B------:R-:W-:Y:S01]  /*5160*/  IMAD.MOV.U32 R8, RZ, RZ, RZ ;  /* 0x000000ffff087224 */ /* 0x000fe200078e00ff */
[----:B------:R-:W-:Y:S01]  /*5170*/  ULDC UR4, c[0x0][0x600] ;  /* 0x0001800000047ab9 */ /* 0x000fe20000000800 */
[----:B------:R-:W-:Y:S01]  /*5180*/  UMOV UR7, 0x1 ;  /* 0x0000000100077882 */ /* 0x000fe20000000000 */
[----:B------:R-:W-:-:S02]  /*5190*/  UIADD3 UR21, UR40, 0x1, URZ ;  /* 0x0000000128157890 */ /* 0x000fc4000fffe03f */
[----:B------:R-:W-:Y:S02]  /*51a0*/  UIADD3 UR4, UR4, -0x1, URZ ;  /* 0xffffffff04047890 */ /* 0x000fe4000fffe03f */
[----:B------:R-:W-:Y:S02]  /*51b0*/  USHF.L.U32 UR5, UR7, UR5, URZ ;  /* 0x0000000507057299 */ /* 0x000fe4000800063f */
[----:B------:R-:W-:Y:S01]  /*51c0*/  ULOP3.LUT UR13, URZ, UR6, URZ, 0x33, !UPT ;  /* 0x000000063f0d7292 */ /* 0x000fe2000f8e333f */
[----:B------:R-:W-:Y:S01]  /*51d0*/  ULDC.64 UR22, c[0x0][0x198] ;  /* 0x0000660000167ab9 */ /* 0x000fe20000000a00 */
[C---:B0-----:R-:W-:Y:S02]  /*51e0*/  IMAD.SHL.U32 R11, R12.reuse, 0x20, RZ ;  /* 0x000000200c0b7824 */ /* 0x041fe400078e00ff */
[----:B------:R-:W-:-:S03]  /*51f0*/  IMAD.SHL.U32 R12, R12, 0x800, RZ ;  /* 0x000008000c0c7824 */ /* 0x000fc600078e00ff */
[----:B------:R-:W-:Y:S02]  /*5200*/  LOP3.LUT R11, R11, 0x20, RZ, 0xc0, !PT ;  /* 0x000000200b0b7812 */ /* 0x000fe400078ec0ff */
[----:B------:R-:W-:-:S07]  /*5210*/  LOP3.LUT R12, R12, 0x800, RZ, 0xc0, !PT ;  /* 0x000008000c0c7812 */ /* 0x000fce00078ec0ff */
.L_x_117:
[----:B------:R-:W-:-:S03]  /*5220*/  UMOV UR6, 0xffffffff ;  /* 0xffffffff00067882 */ /* 0x000fc60000000000 */
[----:B------:R-:W-:Y:S05]  /*5230*/  BRA.DIV UR6, `(.L_x_106) ;  /* 0x0000001206887947 */ /* 0x000fea000b800000 */
[----:B------:R-:W-:-:S13]  /*5240*/  ELECT P6, URZ, PT ;  /* 0x00000000003f782f */ /* 0x000fda00038c0000 */
.L_x_133:
[----:B------:R-:W0:Y:S01]  /*5250*/  LDC R4, c[0x0][0x28c] ;  /* 0x0000a300ff047b82 */ /* 0x000e220000000800 */
[----:B------:R-:W-:Y:S01]  /*5260*/  BSSY B1, `(.L_x_107) ;  /* 0x0000045000017945 */ /* 0x000fe20003800000 */
[----:B0-----:R-:W-:-:S13]  /*5270*/  ISETP.LT.OR P6, PT, R4, 0x1, !P6 ;  /* 0x000000010400780c */ /* 0x001fda00077c1670 */
[----:B------:R-:W-:Y:S05]  /*5280*/  @P6 BRA `(.L_x_108) ;  /* 0x0000000400086947 */ /* 0x000fea0003800000 */
[----:B------:R-:W-:Y:S02]  /*5290*/  IMAD.SHL.U32 R22, R22, 0x40, RZ ;  /* 0x0000004016167824 */ /* 0x000fe400078e00ff */
[----:B------:R-:W-:Y:S02]  /*52a0*/  IMAD R18, R18, 0x40, R11 ;  /* 0x0000004012127824 */ /* 0x000fe400078e020b */
[----:B------:R-:W-:Y:S02]  /*52b0*/  IMAD.MOV.U32 R15, RZ, RZ, RZ ;  /* 0x000000ffff0f7224 */ /* 0x000fe400078e00ff */
[----:B------:R-:W-:Y:S02]  /*52c0*/  IMAD.U32 R20, RZ, RZ, UR21 ;  /* 0x00000015ff147e24 */ /* 0x000fe4000f8e00ff */
[----:B------:R-:W-:Y:S02]  /*52d0*/  IMAD.MOV.U32 R4, RZ, RZ, R3 ;  /* 0x000000ffff047224 */ /* 0x000fe400078e0003 */
[----:B------:R-:W-:-:S07]  /*52e0*/  IMAD.MOV.U32 R5, RZ, RZ, R8 ;  /* 0x000000ffff057224 */ /* 0x000fce00078e0008 */
.L_x_112:
[----:B------:R-:W0:Y:S01]  /*52f0*/  S2R R7, SR_CgaCtaId ;  /* 0x0000000000077919 */ /* 0x000e220000008800 */
[----:B------:R-:W-:-:S04]  /*5300*/  MOV R6, 0x400 ;  /* 0x0000040000067802 */ /* 0x000fc80000000f00 */
[----:B0-----:R-:W-:Y:S02]  /*5310*/  LEA R14, R7, R6, 0x18 ;  /* 0x00000006070e7211 */ /* 0x001fe400078ec0ff */
[----:B------:R-:W-:Y:S01]  /*5320*/  SHF.L.U32 R6, R4, 0x1f, RZ ;  /* 0x0000001f04067819 */ /* 0x000fe200000006ff */
[----:B------:R-:W0:Y:S02]  /*5330*/  @!P2 LDC R7, c[0x0][0x500] ;  /* 0x00014000ff07ab82 */ /* 0x000e240000000800 */
[----:B------:R-:W-:-:S04]  /*5340*/  IMAD R13, R5, 0x8, R14 ;  /* 0x00000008050d7824 */ /* 0x000fc800078e020e */
[----:B------:R-:W1:Y:S02]  /*5350*/  SYNCS.PHASECHK.TRANS64.TRYWAIT P1, [R13+URZ+0x38], R6 ;  /* 0x000038060d0075a7 */ /* 0x000e64000802017f */
[----:B-1----:R-:W-:Y:S05]  /*5360*/  @!P1 BRA `(.L_x_109) ;  /* 0x00000010005c9947 */ /* 0x002fea0003800000 */
.L_x_134:
[----:B-1----:R-:W-:Y:S01]  /*5370*/  PRMT R6, R9, 0x9910, RZ ;  /* 0x0000991009067816 */ /* 0x002fe200000000ff */
[----:B0-----:R0:W-:Y:S03]  /*5380*/  @!P2 SYNCS.ARRIVE.TRANS64 RZ, [R13+URZ], R7 ;  /* 0x000000070dffa9a7 */ /* 0x0011e6000800003f */
[----:B------:R-:W-:-:S13]  /*5390*/  ISETP.NE.AND P1, PT, R6, 0x2, PT ;  /* 0x000000020600780c */ /* 0x000fda0003f25270 */
[----:B0-----:R-:W-:Y:S05]  /*53a0*/  @P1 BRA `(.L_x_110) ;  /* 0x0000000000041947 */ /* 0x001fea0003800000 */
[----:B------:R-:W-:Y:S01]  /*53b0*/  BPT.TRAP 0x1 ;  /* 0x000000040000795c */ /* 0x000fe20000300000 */
.L_x_110:
[----:B------:R-:W-:Y:S05]  /*53c0*/  @P0 BRA `(.L_x_111) ;  /* 0x0000000000040947 */ /* 0x000fea0003800000 */
[----:B------:R-:W-:Y:S01]  /*53d0*/  BPT.TRAP 0x1 ;  /* 0x000000040000795c */ /* 0x000fe20000300000 */
.L_x_111:
[----:B------:R-:W-:Y:S01]  /*53e0*/  IMAD R6, R5, 0x4000, R14 ;  /* 0x0000400005067824 */ /* 0x000fe200078e020e */
[----:B------:R-:W-:Y:S01]  /*53f0*/  R2UR UR34, R15 ;  /* 0x000000000f2272ca */ /* 0x000fe200000e0000 */
[----:B------:R-:W-:Y:S01]  /*5400*/  VIADD R20, R20, 0xffffffff ;  /* 0xffffffff14147836 */ /* 0x000fe20000000000 */
[----:B------:R-:W-:Y:S01]  /*5410*/  R2UR UR33, R13 ;  /* 0x000000000d2172ca */ /* 0x000fe200000e0000 */
[----:B------:R-:W-:Y:S01]  /*5420*/  UIADD3 UR6, UP0, UR22, 0xf0, URZ ;  /* 0x000000f016067890 */ /* 0x000fe2000ff1e03f */
[----:B------:R-:W-:Y:S01]  /*5430*/  R2UR UR24, R6 ;  /* 0x00000000061872ca */ /* 0x000fe200000e0000 */
[----:B------:R-:W-:Y:S01]  /*5440*/  IMAD R6, R5, 0x2000, R12 ;  /* 0x0000200005067824 */ /* 0x000fe200078e020c */
[----:B------:R-:W-:Y:S01]  /*5450*/  R2UR UR36, R19 ;  /* 0x00000000132472ca */ /* 0x000fe200000e0000 */
[----:B------:R-:W-:Y:S01]  /*5460*/  UIADD3 UR30, UP1, UR22, 0x1f0, URZ ;  /* 0x000001f0161e7890 */ /* 0x000fe2000ff3e03f */
[----:B------:R-:W-:Y:S01]  /*5470*/  R2UR UR35, R22 ;  /* 0x00000000162372ca */ /* 0x000fe200000e0000 */
[----:B------:R-:W-:Y:S01]  /*5480*/  IMAD R6, R6, 0x2, R14 ;  /* 0x0000000206067824 */ /* 0x000fe200078e020e */
[----:B------:R-:W-:Y:S01]  /*5490*/  R2UR UR19, R18 ;  /* 0x00000000121372ca */ /* 0x000fe200000e0000 */
[----:B------:R-:W-:Y:S01]  /*54a0*/  UIADD3.X UR7, URZ, UR23, URZ, UP0, !UPT ;  /* 0x000000173f077290 */ /* 0x000fe200087fe43f */
[----:B------:R-:W-:Y:S01]  /*54b0*/  ISETP.GT.AND P3, PT, R20, 0x1, PT ;  /* 0x000000011400780c */ /* 0x000fe20003f64270 */
[----:B------:R-:W-:Y:S01]  /*54c0*/  UIADD3 UR26, UR34, 0x40, URZ ;  /* 0x00000040221a7890 */ /* 0x000fe2000fffe03f */
[----:B------:R-:W-:Y:S01]  /*54d0*/  R2UR UR8, R6 ;  /* 0x00000000060872ca */ /* 0x000fe200000e0000 */
[----:B------:R-:W-:Y:S01]  /*54e0*/  UIADD3.X UR31, URZ, UR23, URZ, UP1, !UPT ;  /* 0x000000173f1f7290 */ /* 0x000fe20008ffe43f */
[----:B------:R-:W-:Y:S01]  /*54f0*/  VIADD R5, R5, 0x1 ;  /* 0x0000000105057836 */ /* 0x000fe20000000000 */
[----:B------:R-:W-:Y:S01]  /*5500*/  UIADD3 UR32, UR24, 0x180, URZ ;  /* 0x0000018018207890 */ /* 0x000fe2000fffe03f */
[----:B------:R-:W-:Y:S01]  /*5510*/  VIADD R15, R15, 0x80 ;  /* 0x000000800f0f7836 */ /* 0x000fe20000000000 */
[----:B------:R-:W-:Y:S01]  /*5520*/  UIADD3 UR24, UR24, 0x2180, URZ ;  /* 0x0000218018187890 */ /* 0x000fe2000fffe03f */
[----:B------:R-:W-:Y:S01]  /*5530*/  UMOV UR14, 0x0 ;  /* 0x00000000000e7882 */ /* 0x000fe20000000000 */
[----:B------:R-:W-:Y:S01]  /*5540*/  UMOV UR15, 0x10000000 ;  /* 0x10000000000f7882 */ /* 0x000fe20000000000 */
[----:B------:R-:W-:Y:S01]  /*5550*/  ISETP.NE.AND P1, PT, R5, 0x7, PT ;  /* 0x000000070500780c */ /* 0x000fe20003f25270 */
[----:B------:R-:W-:Y:S01]  /*5560*/  UMOV UR25, UR33 ;  /* 0x0000002100197c82 */ /* 0x000fe20008000000 */
[----:B------:R-:W-:Y:S01]  /*5570*/  UMOV UR28, UR36 ;  /* 0x00000024001c7c82 */ /* 0x000fe20008000000 */
[----:B------:R-:W-:-:S02]  /*5580*/  UMOV UR27, UR35 ;  /* 0x00000023001b7c82 */ /* 0x000fc40008000000 */
[----:B------:R-:W-:Y:S01]  /*5590*/  UIADD3 UR16, UR8, 0x1c180, URZ ;  /* 0x0001c18008107890 */ /* 0x000fe2000fffe03f */
[----:B------:R0:W-:Y:S01]  /*55a0*/  UTMALDG.3D [UR32], [UR6], desc[UR14] ;  /* 0x00000e20060075b4 */ /* 0x0001e20008011000 */
[----:B------:R-:W-:Y:S01]  /*55b0*/  UIADD3 UR8, UR8, 0x1e180, URZ ;  /* 0x0001e18008087890 */ /* 0x000fe2000fffe03f */
[----:B------:R-:W-:Y:S01]  /*55c0*/  SEL R7, RZ, 0x1, P1 ;  /* 0x00000001ff077807 */ /* 0x000fe20000800000 */
[----:B------:R-:W-:Y:S01]  /*55d0*/  UMOV UR29, 0x30000 ;  /* 0x00030000001d7882 */ /* 0x000fe20000000000 */
[----:B------:R-:W-:Y:S01]  /*55e0*/  UMOV UR17, UR33 ;  /* 0x0000002100117c82 */ /* 0x000fe20008000000 */
[----:B------:R-:W-:Y:S01]  /*55f0*/  UMOV UR18, UR34 ;  /* 0x0000002200127c82 */ /* 0x000fe20008000000 */
[----:B------:R-:W-:Y:S01]  /*5600*/  UMOV UR20, UR36 ;  /* 0x0000002400147c82 */ /* 0x000fe20008000000 */
[----:B------:R-:W-:Y:S01]  /*5610*/  UMOV UR9, UR33 ;  /* 0x0000002100097c82 */ /* 0x000fe20008000000 */
[----:B------:R-:W-:Y:S01]  /*5620*/  UMOV UR11, UR19 ;  /* 0x00000013000b7c82 */ /* 0x000fe20008000000 */
[----:B------:R-:W-:Y:S01]  /*5630*/  UMOV UR12, UR36 ;  /* 0x00000024000c7c82 */ /* 0x000fe20008000000 */
[----:B------:R0:W-:Y:S01]  /*5640*/  UTMALDG.3D [UR24], [UR6], desc[UR14] ;  /* 0x00000e18060075b4 */ /* 0x0001e20008011000 */
[----:B------:R-:W-:Y:S01]  /*5650*/  UMOV UR10, UR26 ;  /* 0x0000001a000a7c82 */ /* 0x000fe20008000000 */
[----:B------:R-:W-:-:S02]  /*5660*/  LOP3.LUT R4, R4, R7, RZ, 0x3c, !PT ;  /* 0x0000000704047212 */ /* 0x000fc400078e3cff */
[----:B------:R-:W-:Y:S01]  /*5670*/  SEL R5, R5, RZ, P1 ;  /* 0x000000ff05057207 */ /* 0x000fe20000800000 */
[----:B------:R0:W-:Y:S01]  /*5680*/  UTMALDG.3D.MULTICAST [UR16], [UR30], UR29, desc[UR14] ;  /* 0x00000e101e0073b4 */ /* 0x0001e2000801181d */
[----:B------:R0:W-:Y:S02]  /*5690*/  UTMALDG.3D.MULTICAST [UR8], [UR30], UR29, desc[UR14] ;  /* 0x00000e081e0073b4 */ /* 0x0001e4000801181d */
[----:B0-----:R-:W-:Y:S05]  /*56a0*/  @P3 BRA `(.L_x_112) ;  /* 0xfffffffc00103947 */ /* 0x001fea000383ffff */
.L_x_108:
[----:B------:R-:W-:Y:S05]  /*56b0*/  BSYNC B1 ;  /* 0x0000000000017941 */ /* 0x000fea0003800000 */
.L_x_107:
[----:B------:R-:W2:Y:S01]  /*56c0*/  LDL.64 R24, [R1] ;  /* 0x0000000001187983 */ /* 0x000ea20000100a00 */
[----:B------:R-:W-:Y:S01]  /*56d0*/  LOP3.LUT P4, RZ, R10, 0xff, RZ, 0xc0, !PT ;  /* 0x000000ff0aff7812 */ /* 0x000fe2000788c0ff */
[----:B------:R-:W-:Y:S01]  /*56e0*/  VIADD R13, R8, UR40 ;  /* 0x00000028080d7c36 */ /* 0x000fe20008000000 */
[----:B------:R-:W-:Y:S01]  /*56f0*/  ULDC.64 UR6, c[0x0][0x650] ;  /* 0x0001940000067ab9 */ /* 0x000fe20000000a00 */
[----:B------:R-:W-:Y:S01]  /*5700*/  IMAD.U32 R8, RZ, RZ, UR40 ;  /* 0x00000028ff087e24 */ /* 0x000fe2000f8e00ff */
[----:B------:R-:W-:Y:S01]  /*5710*/  UISETP.GE.U32.AND UP0, UPT, UR40, 0x7, UPT ;  /* 0x000000072800788c */ /* 0x000fe2000bf06070 */
[C---:B------:R-:W-:Y:S01]  /*5720*/  IMAD.WIDE.U32 R4, R13.reuse, 0x24924925, RZ ;  /* 0x249249250d047825 */ /* 0x040fe200078e00ff */
[----:B------:R-:W-:Y:S01]  /*5730*/  ISETP.GT.U32.AND P1, PT, R13, 0x6, PT ;  /* 0x000000060d00780c */ /* 0x000fe20003f24070 */
[----:B------:R-:W-:Y:S01]  /*5740*/  BSSY B1, `(.L_x_113) ;  /* 0x000006c000017945 */ /* 0x000fe20003800000 */
[----:B------:R-:W-:Y:S01]  /*5750*/  PRMT R10, RZ, 0x7610, R10 ;  /* 0x00007610ff0a7816 */ /* 0x000fe2000000000a */
[----:B------:R-:W-:Y:S01]  /*5760*/  IMAD.MOV.U32 R22, RZ, RZ, -0x1 ;  /* 0xffffffffff167424 */ /* 0x000fe200078e00ff */
[----:B------:R-:W-:Y:S01]  /*5770*/  ISETP.LT.U32.AND P1, PT, R8, 0x7, P1 ;  /* 0x000000070800780c */ /* 0x000fe20000f21070 */
[----:B------:R-:W-:Y:S01]  /*5780*/  IMAD.MOV.U32 R18, RZ, RZ, -0x1 ;  /* 0xffffffffff127424 */ /* 0x000fe200078e00ff */
[----:B------:R-:W-:Y:S01]  /*5790*/  PLOP3.LUT P3, PT, PT, PT, UP0, 0x80, 0x0 ;  /* 0x000000000000781c */ /* 0x000fe20003f6f008 */
[----:B------:R-:W0:Y:S01]  /*57a0*/  @P4 S2R R7, SR_CgaCtaId ;  /* 0x0000000000074919 */ /* 0x000e220000008800 */
[----:B------:R-:W-:Y:S01]  /*57b0*/  SEL R4, RZ, 0x1, !P1 ;  /* 0x00000001ff047807 */ /* 0x000fe20004800000 */
[----:B------:R-:W-:Y:S01]  /*57c0*/  IMAD.MOV.U32 R19, RZ, RZ, -0x1 ;  /* 0xffffffffff137424 */ /* 0x000fe200078e00ff */
[----:B------:R-:W-:-:S02]  /*57d0*/  @P4 MOV R6, 0x400 ;  /* 0x0000040000064802 */ /* 0x000fc40000000f00 */
[----:B------:R-:W-:Y:S02]  /*57e0*/  LOP3.LUT R3, R3, R4, RZ, 0x3c, !PT ;  /* 0x0000000403037212 */ /* 0x000fe400078e3cff */
[----:B------:R-:W-:Y:S02]  /*57f0*/  PRMT R4, RZ, 0x7610, R4 ;  /* 0x00007610ff047816 */ /* 0x000fe40000000004 */
[----:B0-----:R-:W-:Y:S01]  /*5800*/  @P4 LEA R6, R7, R6, 0x18 ;  /* 0x0000000607064211 */ /* 0x001fe200078ec0ff */
[----:B------:R-:W-:-:S03]  /*5810*/  IMAD.IADD R7, R13, 0x1, -R5 ;  /* 0x000000010d077824 */ /* 0x000fc600078e0a05 */
[----:B------:R0:W-:Y:S02]  /*5820*/  @P4 SYNCS.ARRIVE.TRANS64.A1T0 RZ, [R6+URZ+0xa8], RZ ;  /* 0x0000a8ff06ff49a7 */ /* 0x0001e4000810003f */
[----:B------:R-:W-:-:S04]  /*5830*/  LEA.HI R7, R7, R5, RZ, 0x1f ;  /* 0x0000000507077211 */ /* 0x000fc800078ff8ff */
[----:B------:R-:W-:-:S04]  /*5840*/  SHF.R.U32.HI R8, RZ, 0x2, R7 ;  /* 0x00000002ff087819 */ /* 0x000fc80000011607 */
[----:B------:R-:W-:Y:S01]  /*5850*/  @P3 LOP3.LUT R3, R3, 0x1, R8, 0x78, !PT ;  /* 0x0000000103033812 */ /* 0x000fe200078e7808 */
[----:B------:R-:W-:Y:S01]  /*5860*/  IMAD R8, R8, -0x7, R13 ;  /* 0xfffffff908087824 */ /* 0x000fe200078e020d */
[----:B--2---:R-:W-:-:S05]  /*5870*/  IADD3 R16, P1, R16, R24, RZ ;  /* 0x0000001810107210 */ /* 0x004fca0007f3e0ff */
[----:B------:R-:W-:Y:S01]  /*5880*/  IMAD.X R17, R17, 0x1, R0, P1 ;  /* 0x0000000111117824 */ /* 0x000fe200008e0600 */
[----:B------:R-:W-:-:S04]  /*5890*/  ISETP.GE.U32.AND P1, PT, R16, UR6, PT ;  /* 0x0000000610007c0c */ /* 0x000fc8000bf26070 */
[----:B------:R-:W-:-:S13]  /*58a0*/  ISETP.GE.U32.AND.EX P1, PT, R17, UR7, PT, P1 ;  /* 0x0000000711007c0c */ /* 0x000fda000bf26110 */
[----:B0-----:R-:W-:Y:S05]  /*58b0*/  @P1 BRA `(.L_x_114) ;  /* 0x0000000400501947 */ /* 0x001fea0003800000 */
[----:B------:R-:W0:Y:S01]  /*58c0*/  S2R R13, SR_CTAID.X ;  /* 0x00000000000d7919 */ /* 0x000e220000002500 */
[----:B------:R-:W-:Y:S01]  /*58d0*/  ULDC.64 UR6, c[0x0][0x628] ;  /* 0x00018a0000067ab9 */ /* 0x000fe20000000a00 */
[----:B------:R-:W-:Y:S01]  /*58e0*/  ULDC UR9, c[0x0][0x630] ;  /* 0x00018c0000097ab9 */ /* 0x000fe20000000800 */
[----:B------:R-:W-:Y:S01]  /*58f0*/  ISETP.NE.U32.AND P1, PT, RZ, UR6, PT ;  /* 0x00000006ff007c0c */ /* 0x000fe2000bf25070 */
[----:B------:R-:W1:Y:S01]  /*5900*/  S2R R14, SR_CTAID.Y ;  /* 0x00000000000e7919 */ /* 0x000e620000002600 */
[----:B------:R-:W-:Y:S01]  /*5910*/  ULDC UR10, c[0x0][0x150] ;  /* 0x00005400000a7ab9 */ /* 0x000fe20000000800 */
[----:B------:R-:W-:Y:S01]  /*5920*/  IMAD.MOV.U32 R4, RZ, RZ, R16 ;  /* 0x000000ffff047224 */ /* 0x000fe200078e0010 */
[----:B------:R-:W-:Y:S01]  /*5930*/  ISETP.NE.AND.EX P1, PT, RZ, UR7, PT, P1 ;  /* 0x00000007ff007c0c */ /* 0x000fe2000bf25310 */
[----:B------:R-:W-:Y:S01]  /*5940*/  IMAD.MOV.U32 R5, RZ, RZ, R17 ;  /* 0x000000ffff057224 */ /* 0x000fe200078e0011 */
[----:B0-----:R-:W-:-:S11]  /*5950*/  I2FP.F32.U32 R18, R13 ;  /* 0x0000000d00127245 */ /* 0x001fd60000201000 */
[----:B------:R-:W-:Y:S05]  /*5960*/  @!P1 BRA `(.L_x_115) ;  /* 0x0000000000289947 */ /* 0x000fea0003800000 */
[----:B------:R-:W-:Y:S02]  /*5970*/  ULDC UR8, c[0x0][0x634] ;  /* 0x00018d0000087ab9 */ /* 0x000fe40000000800 */
[----:B------:R-:W-:-:S05]  /*5980*/  IADD3 R5, P1, R16, UR8, RZ ;  /* 0x0000000810057c10 */ /* 0x000fca000ff3e0ff */
[----:B------:R-:W-:-:S04]  /*5990*/  IMAD.X R15, RZ, RZ, R17, P1 ;  /* 0x000000ffff0f7224 */ /* 0x000fc800008e0611 */
[----:B------:R-:W-:-:S04]  /*59a0*/  IMAD.WIDE.U32 R6, R15, UR6, RZ ;  /* 0x000000060f067c25 */ /* 0x000fc8000f8e00ff */
[----:B------:R-:W-:-:S04]  /*59b0*/  IMAD.WIDE.U32 R6, P1, R5, UR7, R6 ;  /* 0x0000000705067c25 */ /* 0x000fc8000f820006 */
[----:B------:R-:W-:-:S04]  /*59c0*/  IMAD.WIDE.U32 R4, R5, UR6, RZ ;  /* 0x0000000605047c25 */ /* 0x000fc8000f8e00ff */
[----:B------:R-:W-:Y:S01]  /*59d0*/  IMAD.MOV.U32 R4, RZ, RZ, R7 ;  /* 0x000000ffff047224 */ /* 0x000fe200078e0007 */
[----:B------:R-:W-:Y:S01]  /*59e0*/  IADD3 RZ, P3, R5, R6, RZ ;  /* 0x0000000605ff7210 */ /* 0x000fe20007f7e0ff */
[----:B------:R-:W-:-:S04]  /*59f0*/  IMAD.X R5, RZ, RZ, RZ, P1 ;  /* 0x000000ffff057224 */ /* 0x000fc800008e06ff */
[----:B------:R-:W-:-:S08]  /*5a00*/  IMAD.WIDE.U32.X R4, R15, UR7, R4, P3 ;  /* 0x000000070f047c25 */ /* 0x000fd000098e0404 */
.L_x_115:
[--C-:B------:R-:W-:Y:S01]  /*5a10*/  SHF.R.U64 R19, R4, UR9, R5.reuse ;  /* 0x0000000904137c19 */ /* 0x100fe20008001205 */
[----:B------:R-:W-:Y:S01]  /*5a20*/  FMUL R18, R18, UR10 ;  /* 0x0000000a12127c20 */ /* 0x000fe20008400000 */
[----:B------:R-:W-:Y:S01]  /*5a30*/  SHF.R.U32.HI R4, RZ, UR9, R5 ;  /* 0x00000009ff047c19 */ /* 0x000fe20008011605 */
[----:B------:R-:W0:Y:S01]  /*5a40*/  LDC R6, c[0x0][0x144] ;  /* 0x00005100ff067b82 */ /* 0x000e220000000800 */
[----:B------:R-:W-:Y:S01]  /*5a50*/  IADD3 R5, P1, RZ, -R19, RZ ;  /* 0x80000013ff057210 */ /* 0x000fe20007f3e0ff */
[----:B------:R-:W-:Y:S01]  /*5a60*/  ULDC UR8, c[0x0][0x154] ;  /* 0x0000550000087ab9 */ /* 0x000fe20000000800 */
[----:B-1----:R-:W-:Y:S01]  /*5a70*/  I2FP.F32.U32 R7, R14 ;  /* 0x0000000e00077245 */ /* 0x002fe20000201000 */
[----:B------:R-:W1:Y:S01]  /*5a80*/  F2I.U32.TRUNC.NTZ R18, R18 ;  /* 0x0000001200127305 */ /* 0x000e62000020f000 */
[----:B------:R-:W-:Y:S01]  /*5a90*/  ULDC.64 UR6, c[0x0][0x620] ;  /* 0x0001880000067ab9 */ /* 0x000fe20000000a00 */
[----:B------:R-:W-:Y:S01]  /*5aa0*/  IMAD.X R4, RZ, RZ, ~R4, P1 ;  /* 0x000000ffff047224 */ /* 0x000fe200008e0e04 */
[----:B------:R-:W-:Y:S01]  /*5ab0*/  ISETP.NE.AND P4, PT, R2, 0x1, PT ;  /* 0x000000010200780c */ /* 0x000fe20003f85270 */
[----:B------:R-:W-:Y:S01]  /*5ac0*/  FMUL R20, R7, UR8 ;  /* 0x0000000807147c20 */ /* 0x000fe20008400000 */
[----:B------:R-:W2:Y:S01]  /*5ad0*/  LDC R21, c[0x0][0x148] ;  /* 0x00005200ff157b82 */ /* 0x000ea20000000800 */
[----:B------:R-:W-:Y:S01]  /*5ae0*/  IMAD R4, R4, UR6, RZ ;  /* 0x0000000604047c24 */ /* 0x000fe2000f8e02ff */
[----:B------:R-:W-:-:S02]  /*5af0*/  ULDC.64 UR8, c[0x0][0x640] ;  /* 0x0001900000087ab9 */ /* 0x000fc40000000a00 */
[----:B------:R-:W-:Y:S01]  /*5b00*/  ISETP.NE.U32.AND P1, PT, RZ, UR8, PT ;  /* 0x00000008ff007c0c */ /* 0x000fe2000bf25070 */
[----:B------:R-:W3:Y:S01]  /*5b10*/  F2I.U32.TRUNC.NTZ R20, R20 ;  /* 0x0000001400147305 */ /* 0x000ee2000020f000 */
[C---:B------:R-:W-:Y:S02]  /*5b20*/  IMAD R7, R5.reuse, UR7, R4 ;  /* 0x0000000705077c24 */ /* 0x040fe4000f8e0204 */
[----:B------:R-:W-:Y:S01]  /*5b30*/  IMAD.WIDE.U32 R4, R5, UR6, R16 ;  /* 0x0000000605047c25 */ /* 0x000fe2000f8e0010 */
[----:B------:R-:W-:Y:S01]  /*5b40*/  ULDC UR6, c[0x0][0x618] ;  /* 0x0001860000067ab9 */ /* 0x000fe20000000800 */
[----:B------:R-:W-:Y:S02]  /*5b50*/  ISETP.NE.AND.EX P1, PT, RZ, UR9, PT, P1 ;  /* 0x00000009ff007c0c */ /* 0x000fe4000bf25310 */
[----:B------:R-:W-:Y:S02]  /*5b60*/  IMAD.IADD R5, R5, 0x1, R7 ;  /* 0x0000000105057824 */ /* 0x000fe400078e0207 */
[----:B-1----:R-:W-:-:S03]  /*5b70*/  IMAD.MOV R18, RZ, RZ, -R18 ;  /* 0x000000ffff127224 */ /* 0x002fc600078e0a12 */
[----:B------:R-:W-:Y:S01]  /*5b80*/  SHF.R.U64 R15, R4, UR6, R5 ;  /* 0x00000006040f7c19 */ /* 0x000fe20008001205 */
[----:B0-----:R-:W-:Y:S01]  /*5b90*/  IMAD R13, R6, R18, R13 ;  /* 0x00000012060d7224 */ /* 0x001fe200078e020d */
[----:B------:R-:W-:Y:S01]  /*5ba0*/  SHF.R.U32.HI R4, RZ, UR6, R5 ;  /* 0x00000006ff047c19 */ /* 0x000fe20008011605 */
[----:B------:R-:W-:Y:S01]  /*5bb0*/  ULDC UR6, c[0x0][0x608] ;  /* 0x0001820000067ab9 */ /* 0x000fe20000000800 */
[----:B---3--:R-:W-:Y:S02]  /*5bc0*/  IMAD.MOV R6, RZ, RZ, -R20 ;  /* 0x000000ffff067224 */ /* 0x008fe400078e0a14 */
[--C-:B------:R-:W-:Y:S02]  /*5bd0*/  SHF.R.U64 R18, R15, UR6, R4.reuse ;  /* 0x000000060f127c19 */ /* 0x100fe40008001204 */
[----:B------:R-:W-:Y:S01]  /*5be0*/  SHF.R.U32.HI R5, RZ, UR6, R4 ;  /* 0x00000006ff057c19 */ /* 0x000fe20008011604 */
[----:B------:R-:W-:Y:S01]  /*5bf0*/  ULDC UR6, c[0x0][0x658] ;  /* 0x0001960000067ab9 */ /* 0x000fe20000000800 */
[----:B--2---:R-:W-:-:S02]  /*5c00*/  @P4 IMAD R13, R21, R6, R14 ;  /* 0x00000006150d4224 */ /* 0x004fc400078e020e */
[--C-:B------:R-:W-:Y:S02]  /*5c10*/  SHF.R.U64 R14, R18, UR6, R5.reuse ;  /* 0x00000006120e7c19 */ /* 0x100fe40008001205 */
[----:B------:R-:W-:-:S03]  /*5c20*/  SHF.R.U32.HI R21, RZ, UR6, R5 ;  /* 0x00000006ff157c19 */ /* 0x000fc60008011605 */
[----:B------:R-:W-:Y:S02]  /*5c30*/  IMAD.MOV.U32 R6, RZ, RZ, R14 ;  /* 0x000000ffff067224 */ /* 0x000fe400078e000e */
[----:B------:R-:W-:Y:S01]  /*5c40*/  IMAD.MOV.U32 R5, RZ, RZ, R21 ;  /* 0x000000ffff057224 */ /* 0x000fe200078e0015 */
[----:B------:R-:W-:Y:S06]  /*5c50*/  @!P1 BRA `(.L_x_116) ;  /* 0x00000000002c9947 */ /* 0x000fec0003800000 */
        /* <DEDUP_REMOVED lines=9> */
[----:B------:R-:W-:-:S04]  /*5cf0*/  IMAD.WIDE.U32.X R4, R21, UR9, R4, P3 ;  /* 0x0000000915047c25 */ /* 0x000fc800098e0404 */
[----:B------:R-:W-:-:S07]  /*5d00*/  IMAD.MOV.U32 R6, RZ, RZ, R4 ;  /* 0x000000ffff067224 */ /* 0x000fce00078e0004 */
.L_x_116:
[----:B------:R-:W-:Y:S01]  /*5d10*/  ULDC UR6, c[0x0][0x648] ;  /* 0x0001920000067ab9 */ /* 0x000fe20000000800 */
[----:B------:R-:W-:Y:S01]  /*5d20*/  LOP3.LUT R4, R18, UR13, RZ, 0xc0, !PT ;  /* 0x0000000d12047c12 */ /* 0x000fe2000f8ec0ff */
[----:B------:R-:W-:Y:S01]  /*5d30*/  ULDC UR7, c[0x0][0x610] ;  /* 0x0001840000077ab9 */ /* 0x000fe20000000800 */
[----:B------:R-:W-:Y:S01]  /*5d40*/  SHF.R.U64 R5, R6, UR6, R5 ;  /* 0x0000000606057c19 */ /* 0x000fe20008001205 */
[----:B------:R-:W-:Y:S01]  /*5d50*/  ULDC UR6, c[0x0][0x638] ;  /* 0x00018e0000067ab9 */ /* 0x000fe20000000800 */
[----:B------:R-:W-:-:S03]  /*5d60*/  LOP3.LUT R15, R15, UR4, RZ, 0xc0, !PT ;  /* 0x000000040f0f7c12 */ /* 0x000fc6000f8ec0ff */
[----:B------:R-:W-:Y:S02]  /*5d70*/  IMAD.MOV R7, RZ, RZ, -R5 ;  /* 0x000000ffff077224 */ /* 0x000fe400078e0a05 */
[----:B------:R-:W-:Y:S02]  /*5d80*/  IMAD R4, R5, UR5, R4 ;  /* 0x0000000505047c24 */ /* 0x000fe4000f8e0204 */
[----:B------:R-:W-:Y:S01]  /*5d90*/  IMAD R14, R7, UR6, R14 ;  /* 0x00000006070e7c24 */ /* 0x000fe2000f8e020e */
[----:B------:R-:W-:Y:S01]  /*5da0*/  ULDC UR6, c[0x0][0x600] ;  /* 0x0001800000067ab9 */ /* 0x000fe20000000800 */
[----:B------:R-:W-:Y:S02]  /*5db0*/  IMAD R13, R4, UR7, R13 ;  /* 0x00000007040d7c24 */ /* 0x000fe4000f8e020d */
[----:B------:R-:W-:Y:S02]  /*5dc0*/  IMAD R14, R14, UR6, R15 ;  /* 0x000000060e0e7c24 */ /* 0x000fe4000f8e020f */
[----:B------:R-:W-:-:S03]  /*5dd0*/  IMAD.MOV.U32 R4, RZ, RZ, 0x1 ;  /* 0x00000001ff047424 */ /* 0x000fc600078e00ff */
[----:B------:R-:W-:Y:S02]  /*5de0*/  SEL R18, R14, R13, !P4 ;  /* 0x0000000d0e127207 */ /* 0x000fe40006000000 */
[----:B------:R-:W-:-:S07]  /*5df0*/  SEL R22, R13, R14, !P4 ;  /* 0x0000000e0d167207 */ /* 0x000fce0006000000 */
.L_x_114:
[----:B------:R-:W-:Y:S05]  /*5e00*/  BSYNC B1 ;  /* 0x0000000000017941 */ /* 0x000fea0003800000 */
.L_x_113:
[----:B------:R-:W-:-:S13]  /*5e10*/  LOP3.LUT P1, RZ, R4, 0xff, RZ, 0xc0, !PT ;  /* 0x000000ff04ff7812 */ /* 0x000fda000782c0ff */
[----:B------:R-:W-:Y:S05]  /*5e20*/  @P1 BRA `(.L_x_117) ;  /* 0xfffffff000fc1947 */ /* 0x000fea000383ffff */
[----:B------:R-:W-:Y:S05]  /*5e30*/  BSYNC B0 ;  /* 0x0000000000007941 */ /* 0x000fea0003800000 */
.L_x_105:
[----:B------:R-:W-:-:S03]  /*5e40*/  UMOV UR6, 0xffffffff ;  /* 0xffffffff00067882 */ /* 0x000fc60000000000 */
[----:B------:R-:W-:Y:S05]  /*5e50*/  BRA.DIV UR6, `(.L_x_118) ;  /* 0x0000000606b47947 */ /* 0x000fea000b800000 */
[----:B------:R-:W-:-:S13]  /*5e60*/  ELECT P6, URZ, PT ;  /* 0x00000000003f782f */ /* 0x000fda00038c0000 */
.L_x_137:
[----:B------:R-:W-:Y:S04]  /*5e70*/  BSSY B0, `(.L_x_119) ;  /* 0x0000046000007945 */ /* 0x000fe80003800000 */
[----:B------:R-:W-:Y:S05]  /*5e80*/  @!P6 BRA `(.L_x_120) ;  /* 0x000000040010e947 */ /* 0x000fea0003800000 */
[----:B------:R-:W-:-:S04]  /*5e90*/  LOP3.LUT R23, R23, 0x2, RZ, 0xfc, !PT ;  /* 0x0000000217177812 */ /* 0x000fc800078efcff */
[----:B------:R-:W-:-:S13]  /*5ea0*/  ISETP.NE.AND P0, PT, R23, 0x3, PT ;  /* 0x000000031700780c */ /* 0x000fda0003f05270 */
[----:B------:R-:W-:Y:S05]  /*5eb0*/  @!P0 BRA `(.L_x_121) ;  /* 0x0000000000048947 */ /* 0x000fea0003800000 */
[----:B------:R-:W-:Y:S01]  /*5ec0*/  BPT.TRAP 0x1 ;  /* 0x000000040000795c */ /* 0x000fe20000300000 */
.L_x_121:
[----:B------:R-:W0:Y:S01]  /*5ed0*/  S2R R5, SR_CgaCtaId ;  /* 0x0000000000057919 */ /* 0x000e220000008800 */
[----:B------:R-:W-:Y:S02]  /*5ee0*/  MOV R0, 0x400 ;  /* 0x0000040000007802 */ /* 0x000fe40000000f00 */
[----:B------:R-:W-:Y:S02]  /*5ef0*/  SHF.L.U32 R2, R3, 0x1f, RZ ;  /* 0x0000001f03027819 */ /* 0x000fe400000006ff */
[----:B0-----:R-:W-:-:S05]  /*5f00*/  LEA R5, R5, R0, 0x18 ;  /* 0x0000000005057211 */ /* 0x001fca00078ec0ff */
[----:B------:R-:W-:-:S04]  /*5f10*/  VIADD R5, R5, 0x38 ;  /* 0x0000003805057836 */ /* 0x000fc80000000000 */
[C---:B------:R-:W-:Y:S02]  /*5f20*/  IMAD R7, R8.reuse, 0x8, R5 ;  /* 0x0000000808077824 */ /* 0x040fe400078e0205 */
[----:B------:R-:W-:Y:S02]  /*5f30*/  VIADD R8, R8, 0x1 ;  /* 0x0000000108087836 */ /* 0x000fe40000000000 */
[----:B------:R-:W0:Y:S03]  /*5f40*/  SYNCS.PHASECHK.TRANS64.TRYWAIT P0, [R7+URZ], R2 ;  /* 0x00000002070075a7 */ /* 0x000e26000800017f */
[----:B------:R-:W-:-:S04]  /*5f50*/  ISETP.NE.AND P1, PT, R8, 0x7, PT ;  /* 0x000000070800780c */ /* 0x000fc80003f25270 */
[----:B------:R-:W-:Y:S02]  /*5f60*/  SEL R0, RZ, 0x1, P1 ;  /* 0x00000001ff007807 */ /* 0x000fe40000800000 */
[----:B------:R-:W-:Y:S02]  /*5f70*/  SEL R8, R8, RZ, P1 ;  /* 0x000000ff08087207 */ /* 0x000fe40000800000 */
[----:B------:R-:W-:-:S03]  /*5f80*/  LOP3.LUT R9, R3, R0, RZ, 0x3c, !PT ;  /* 0x0000000003097212 */ /* 0x000fc600078e3cff */
[----:B------:R-:W-:Y:S01]  /*5f90*/  IMAD R6, R8, 0x8, R5 ;  /* 0x0000000808067824 */ /* 0x000fe200078e0205 */
[----:B------:R-:W-:Y:S01]  /*5fa0*/  SHF.L.U32 R3, R9, 0x1f, RZ ;  /* 0x0000001f09037819 */ /* 0x000fe200000006ff */
[----:B0-----:R-:W-:Y:S06]  /*5fb0*/  @!P0 BRA `(.L_x_122) ;  /* 0x00000004007c8947 */ /* 0x001fec0003800000 */
.L_x_138:
[----:B------:R-:W1:Y:S01]  /*5fc0*/  SYNCS.PHASECHK.TRANS64.TRYWAIT P0, [R6+URZ], R3 ;  /* 0x00000003060075a7 */ /* 0x000e62000800017f */
[----:B------:R-:W-:-:S05]  /*5fd0*/  VIADD R0, R8, 0x1 ;  /* 0x0000000108007836 */ /* 0x000fca0000000000 */
[----:B------:R-:W-:-:S04]  /*5fe0*/  ISETP.NE.AND P1, PT, R0, 0x7, PT ;  /* 0x000000070000780c */ /* 0x000fc80003f25270 */
[----:B0-----:R-:W-:Y:S02]  /*5ff0*/  SEL R2, RZ, 0x1, P1 ;  /* 0x00000001ff027807 */ /* 0x001fe40000800000 */
[----:B------:R-:W-:Y:S02]  /*6000*/  SEL R0, R0, RZ, P1 ;  /* 0x000000ff00007207 */ /* 0x000fe40000800000 */
[----:B------:R-:W-:-:S03]  /*6010*/  LOP3.LUT R9, R9, R2, RZ, 0x3c, !PT ;  /* 0x0000000209097212 */ /* 0x000fc600078e3cff */
[----:B------:R-:W-:Y:S01]  /*6020*/  IMAD R7, R0, 0x8, R5 ;  /* 0x0000000800077824 */ /* 0x000fe200078e0205 */
[----:B------:R-:W-:Y:S01]  /*6030*/  SHF.L.U32 R4, R9, 0x1f, RZ ;  /* 0x0000001f09047819 */ /* 0x000fe200000006ff */
[----:B-1----:R-:W-:Y:S06]  /*6040*/  @!P0 BRA `(.L_x_123) ;  /* 0x00000004006c8947 */ /* 0x002fec0003800000 */
.L_x_139:
[----:B------:R-:W1:Y:S01]  /*6050*/  SYNCS.PHASECHK.TRANS64.TRYWAIT P0, [R7+URZ], R4 ;  /* 0x00000004070075a7 */ /* 0x000e62000800017f */
[----:B------:R-:W-:-:S05]  /*6060*/  VIADD R0, R0, 0x1 ;  /* 0x0000000100007836 */ /* 0x000fca0000000000 */
[----:B------:R-:W-:-:S04]  /*6070*/  ISETP.NE.AND P1, PT, R0, 0x7, PT ;  /* 0x000000070000780c */ /* 0x000fc80003f25270 */
[----:B------:R-:W-:Y:S02]  /*6080*/  SEL R2, RZ, 0x1, P1 ;  /* 0x00000001ff027807 */ /* 0x000fe40000800000 */
[----:B------:R-:W-:Y:S02]  /*6090*/  SEL R0, R0, RZ, P1 ;  /* 0x000000ff00007207 */ /* 0x000fe40000800000 */
[----:B------:R-:W-:-:S03]  /*60a0*/  LOP3.LUT R9, R9, R2, RZ, 0x3c, !PT ;  /* 0x0000000209097212 */ /* 0x000fc600078e3cff */
[----:B0-----:R-:W-:Y:S01]  /*60b0*/  IMAD R6, R0, 0x8, R5 ;  /* 0x0000000800067824 */ /* 0x001fe200078e0205 */
[----:B------:R-:W-:Y:S01]  /*60c0*/  SHF.L.U32 R3, R9, 0x1f, RZ ;  /* 0x0000001f09037819 */ /* 0x000fe200000006ff */
[----:B-1----:R-:W-:Y:S06]  /*60d0*/  @!P0 BRA `(.L_x_124) ;  /* 0x00000004005c8947 */ /* 0x002fec0003800000 */
.L_x_140:
        /* <DEDUP_REMOVED lines=9> */
.L_x_141:
        /* <DEDUP_REMOVED lines=9> */
.L_x_142:
[----:B------:R-:W1:Y:S01]  /*6200*/  SYNCS.PHASECHK.TRANS64.TRYWAIT P0, [R6+URZ], R3 ;  /* 0x00000003060075a7 */ /* 0x000e62000800017f */
[----:B------:R-:W-:-:S05]  /*6210*/  VIADD R0, R0, 0x1 ;  /* 0x0000000100007836 */ /* 0x000fca0000000000 */
[----:B------:R-:W-:-:S04]  /*6220*/  ISETP.NE.AND P1, PT, R0, 0x7, PT ;  /* 0x000000070000780c */ /* 0x000fc80003f25270 */
[----:B------:R-:W-:Y:S02]  /*6230*/  SEL R2, RZ, 0x1, P1 ;  /* 0x00000001ff027807 */ /* 0x000fe40000800000 */
[----:B------:R-:W-:Y:S02]  /*6240*/  SEL R0, R0, RZ, P1 ;  /* 0x000000ff00007207 */ /* 0x000fe40000800000 */
[----:B------:R-:W-:Y:S01]  /*6250*/  LOP3.LUT R2, R9, R2, RZ, 0x3c, !PT ;  /* 0x0000000209027212 */ /* 0x000fe200078e3cff */
[----:B-1----:R-:W-:Y:S06]  /*6260*/  @!P0 BRA `(.L_x_127) ;  /* 0x0000000400348947 */ /* 0x002fec0003800000 */
.L_x_143:
[----:B------:R-:W-:Y:S01]  /*6270*/  IMAD R5, R0, 0x8, R5 ;  /* 0x0000000800057824 */ /* 0x000fe200078e0205 */
[----:B------:R-:W-:-:S07]  /*6280*/  SHF.L.U32 R0, R2, 0x1f, RZ ;  /* 0x0000001f02007819 */ /* 0x000fce00000006ff */
.L_x_128:
[----:B--2---:R2:W3:Y:S02]  /*6290*/  SYNCS.PHASECHK.TRANS64.TRYWAIT P0, [R5+URZ], R0 ;  /* 0x00000000050075a7 */ /* 0x0044e4000800017f */
[----:B---3--:R-:W-:Y:S05]  /*62a0*/  @!P0 NANOSLEEP.SYNCS 0x989680 ;  /* 0x009896800000895d */ /* 0x008fea0003900000 */
[----:B------:R-:W3:Y:S02]  /*62b0*/  @!P0 SYNCS.PHASECHK.TRANS64 P0, [R5+URZ], R0 ;  /* 0x00000000050085a7 */ /* 0x000ee4000800007f */
[----:B---3--:R-:W-:Y:S05]  /*62c0*/  @!P0 BRA `(.L_x_128) ;  /* 0xfffffffc00f08947 */ /* 0x008fea000383ffff */
.L_x_120:
[----:B------:R-:W-:Y:S05]  /*62d0*/  BSYNC B0 ;  /* 0x0000000000007941 */ /* 0x000fea0003800000 */
.L_x_119:
[----:B------:R-:W-:Y:S05]  /*62e0*/  EXIT ;  /* 0x000000000000794d */ /* 0x000fea0003800000 */
.L_x_19:
[----:B0-----:R-:W-:-:S04]  /*62f0*/  IMAD.U32 R3, RZ, RZ, UR43 ;  /* 0x0000002bff037e24 */ /* 0x001fc8000f8e00ff */
[----:B------:R0:W1:Y:S03]  /*6300*/  SYNCS.PHASECHK.TRANS64.TRYWAIT P0, [R3+URZ+-0x8], R0 ;  /* 0xfffff800030075a7 */ /* 0x000066000800017f */
[----:B-1----:R-:W-:Y:S05]  /*6310*/  @!P0 NANOSLEEP.SYNCS 0x989680 ;  /* 0x009896800000895d */ /* 0x002fea0003900000 */
[----:B------:R-:W1:Y:S02]  /*6320*/  @!P0 SYNCS.PHASECHK.TRANS64 P0, [R3+URZ+-0x8], R0 ;  /* 0xfffff800030085a7 */ /* 0x000e64000800007f */
[----:B-1----:R-:W-:Y:S05]  /*6330*/  @!P0 BRA `(.L_x_19) ;  /* 0xfffffffc00ec8947 */ /* 0x002fea000383ffff */
[----:B------:R-:W-:Y:S05]  /*6340*/  BRA `(.L_x_129) ;  /* 0xffffffb400587947 */ /* 0x000fea000383ffff */
.L_x_24:
[----:B-1----:R1:W2:Y:S02]  /*6350*/  SYNCS.PHASECHK.TRANS64.TRYWAIT P1, [R3+URZ], R0 ;  /* 0x00000000030075a7 */ /* 0x0022a4000802017f */
[----:B--2---:R-:W-:Y:S05]  /*6360*/  @!P1 NANOSLEEP.SYNCS 0x989680 ;  /* 0x009896800000995d */ /* 0x004fea0003900000 */
[----:B------:R-:W2:Y:S02]  /*6370*/  @!P1 SYNCS.PHASECHK.TRANS64 P1, [R3+URZ], R0 ;  /* 0x00000000030095a7 */ /* 0x000ea4000802007f */
[----:B--2---:R-:W-:Y:S05]  /*6380*/  @!P1 BRA `(.L_x_24) ;  /* 0xfffffffc00f09947 */ /* 0x004fea000383ffff */
[----:B------:R-:W-:Y:S05]  /*6390*/  BRA `(.L_x_23) ;  /* 0xffffffb400c47947 */ /* 0x000fea000383ffff */
.L_x_29:
[----:B-1----:R-:W-:-:S04]  /*63a0*/  IMAD.U32 R5, RZ, RZ, UR4 ;  /* 0x00000004ff057e24 */ /* 0x002fc8000f8e00ff */
[----:B------:R1:W2:Y:S03]  /*63b0*/  SYNCS.PHASECHK.TRANS64.TRYWAIT P1, [R5+URZ], R4 ;  /* 0x00000004050075a7 */ /* 0x0002a6000802017f */
[----:B--2---:R-:W-:Y:S05]  /*63c0*/  @!P1 NANOSLEEP.SYNCS 0x989680 ;  /* 0x009896800000995d */ /* 0x004fea0003900000 */
[----:B------:R-:W2:Y:S02]  /*63d0*/  @!P1 SYNCS.PHASECHK.TRANS64 P1, [R5+URZ], R4 ;  /* 0x00000004050095a7 */ /* 0x000ea4000802007f */
[----:B--2---:R-:W-:Y:S05]  /*63e0*/  @!P1 BRA `(.L_x_29) ;  /* 0xfffffffc00ec9947 */ /* 0x004fea000383ffff */
[----:B------:R-:W-:Y:S05]  /*63f0*/  BRA `(.L_x_28) ;  /* 0xffffffb800ec7947 */ /* 0x000fea000383ffff */
.L_x_37:
[----:B0-----:R-:W-:-:S04]  /*6400*/  IMAD.U32 R3, RZ, RZ, UR43 ;  /* 0x0000002bff037e24 */ /* 0x001fc8000f8e00ff */
[----:B------:R0:W1:Y:S03]  /*6410*/  SYNCS.PHASECHK.TRANS64.TRYWAIT P0, [R3+URZ+0x8], R0 ;  /* 0x00000800030075a7 */ /* 0x000066000800017f */
[----:B-1----:R-:W-:Y:S05]  /*6420*/  @!P0 NANOSLEEP.SYNCS 0x989680 ;  /* 0x009896800000895d */ /* 0x002fea0003900000 */
[----:B------:R-:W1:Y:S02]  /*6430*/  @!P0 SYNCS.PHASECHK.TRANS64 P0, [R3+URZ+0x8], R0 ;  /* 0x00000800030085a7 */ /* 0x000e64000800007f */
[----:B-1----:R-:W-:Y:S05]  /*6440*/  @!P0 BRA `(.L_x_37) ;  /* 0xfffffffc00ec8947 */ /* 0x002fea000383ffff */
[----:B------:R-:W-:Y:S05]  /*6450*/  BRA `(.L_x_130) ;  /* 0xffffffc000b07947 */ /* 0x000fea000383ffff */
.L_x_106:
[----:B------:R-:W-:Y:S01]  /*6460*/  BSSY B1, `(.L_x_131) ;  /* 0x0000006000017945 */ /* 0x000fe20003800000 */
[----:B------:R-:W-:-:S07]  /*6470*/  IMAD.MOV.U32 R15, RZ, RZ, -0x1 ;  /* 0xffffffffff0f7424 */ /* 0x000fce00078e00ff */
[----:B-----5:R-:W-:Y:S05]  /*6480*/  WARPSYNC.COLLECTIVE R15, `(.L_x_132) ;  /* 0x000000000f0c7348 */ /* 0x020fea0003c00000 */
[----:B------:R-:W-:Y:S02]  /*6490*/  ELECT P6, UR62, PT ;  /* 0x00000000003e782f */ /* 0x000fe400038c0000 */
[----:B------:R-:W-:Y:S01]  /*64a0*/  MOV R14, UR62 ;  /* 0x0000003e000e7c02 */ /* 0x000fe20008000f00 */
[----:B-----5:R-:W-:Y:S10]  /*64b0*/  ENDCOLLECTIVE ;  /* 0x000000000000791b */ /* 0x020ff40003800000 */
.L_x_132:
[----:B------:R-:W-:Y:S05]  /*64c0*/  BSYNC B1 ;  /* 0x0000000000017941 */ /* 0x000fea0003800000 */
.L_x_131:
[----:B------:R-:W-:Y:S05]  /*64d0*/  BRA `(.L_x_133) ;  /* 0xffffffec005c7947 */ /* 0x000fea000383ffff */
.L_x_109:
[----:B-1----:R1:W2:Y:S02]  /*64e0*/  SYNCS.PHASECHK.TRANS64.TRYWAIT P1, [R13+URZ+0x38], R6 ;  /* 0x000038060d0075a7 */ /* 0x0022a4000802017f */
[----:B--2---:R-:W-:Y:S05]  /*64f0*/  @!P1 NANOSLEEP.SYNCS 0x989680 ;  /* 0x009896800000995d */ /* 0x004fea0003900000 */
[----:B------:R-:W2:Y:S02]  /*6500*/  @!P1 SYNCS.PHASECHK.TRANS64 P1, [R13+URZ+0x38], R6 ;  /* 0x000038060d0095a7 */ /* 0x000ea4000802007f */
[----:B--2---:R-:W-:Y:S05]  /*6510*/  @!P1 BRA `(.L_x_109) ;  /* 0xfffffffc00f09947 */ /* 0x004fea000383ffff */
[----:B------:R-:W-:Y:S05]  /*6520*/  BRA `(.L_x_134) ;  /* 0xffffffec00907947 */ /* 0x000fea000383ffff */
.L_x_118:
[----:B------:R-:W-:Y:S01]  /*6530*/  BSSY B0, `(.L_x_135) ;  /* 0x0000006000007945 */ /* 0x000fe20003800000 */
[----:B------:R-:W-:-:S07]  /*6540*/  IMAD.MOV.U32 R15, RZ, RZ, -0x1 ;  /* 0xffffffffff0f7424 */ /* 0x000fce00078e00ff */
[----:B-----5:R-:W-:Y:S05]  /*6550*/  WARPSYNC.COLLECTIVE R15, `(.L_x_136) ;  /* 0x000000000f0c7348 */ /* 0x020fea0003c00000 */
[----:B------:R-:W-:Y:S02]  /*6560*/  ELECT P6, UR62, PT ;  /* 0x00000000003e782f */ /* 0x000fe400038c0000 */
[----:B------:R-:W-:Y:S01]  /*6570*/  MOV R14, UR62 ;  /* 0x0000003e000e7c02 */ /* 0x000fe20008000f00 */
[----:B-----5:R-:W-:Y:S10]  /*6580*/  ENDCOLLECTIVE ;  /* 0x000000000000791b */ /* 0x020ff40003800000 */
.L_x_136:
[----:B------:R-:W-:Y:S05]  /*6590*/  BSYNC B0 ;  /* 0x0000000000007941 */ /* 0x000fea0003800000 */
.L_x_135:
[----:B------:R-:W-:Y:S05]  /*65a0*/  BRA `(.L_x_137) ;  /* 0xfffffff800307947 */ /* 0x000fea000383ffff */
.L_x_122:
[----:B0-----:R0:W1:Y:S02]  /*65b0*/  SYNCS.PHASECHK.TRANS64.TRYWAIT P0, [R7+URZ], R2 ;  /* 0x00000002070075a7 */ /* 0x001064000800017f */
[----:B-1----:R-:W-:Y:S05]  /*65c0*/  @!P0 NANOSLEEP.SYNCS 0x989680 ;  /* 0x009896800000895d */ /* 0x002fea0003900000 */
[----:B------:R-:W1:Y:S02]  /*65d0*/  @!P0 SYNCS.PHASECHK.TRANS64 P0, [R7+URZ], R2 ;  /* 0x00000002070085a7 */ /* 0x000e64000800007f */
[----:B-1----:R-:W-:Y:S05]  /*65e0*/  @!P0 BRA `(.L_x_122) ;  /* 0xfffffffc00f08947 */ /* 0x002fea000383ffff */
[----:B------:R-:W-:Y:S05]  /*65f0*/  BRA `(.L_x_138) ;  /* 0xfffffff800707947 */ /* 0x000fea000383ffff */
.L_x_123:
[----:B0-----:R0:W1:Y:S02]  /*6600*/  SYNCS.PHASECHK.TRANS64.TRYWAIT P0, [R6+URZ], R3 ;  /* 0x00000003060075a7 */ /* 0x001064000800017f */
[----:B-1----:R-:W-:Y:S05]  /*6610*/  @!P0 NANOSLEEP.SYNCS 0x989680 ;  /* 0x009896800000895d */ /* 0x002fea0003900000 */
[----:B------:R-:W1:Y:S02]  /*6620*/  @!P0 SYNCS.PHASECHK.TRANS64 P0, [R6+URZ], R3 ;  /* 0x00000003060085a7 */ /* 0x000e64000800007f */
[----:B-1----:R-:W-:Y:S05]  /*6630*/  @!P0 BRA `(.L_x_123) ;  /* 0xfffffffc00f08947 */ /* 0x002fea000383ffff */
[----:B------:R-:W-:Y:S05]  /*6640*/  BRA `(.L_x_139) ;  /* 0xfffffff800807947 */ /* 0x000fea000383ffff */
.L_x_124:
[----:B0-----:R0:W1:Y:S02]  /*6650*/  SYNCS.PHASECHK.TRANS64.TRYWAIT P0, [R7+URZ], R4 ;  /* 0x00000004070075a7 */ /* 0x001064000800017f */
[----:B-1----:R-:W-:Y:S05]  /*6660*/  @!P0 NANOSLEEP.SYNCS 0x989680 ;  /* 0x009896800000895d */ /* 0x002fea0003900000 */
[----:B------:R-:W1:Y:S02]  /*6670*/  @!P0 SYNCS.PHASECHK.TRANS64 P0, [R7+URZ], R4 ;  /* 0x00000004070085a7 */ /* 0x000e64000800007f */
[----:B-1----:R-:W-:Y:S05]  /*6680*/  @!P0 BRA `(.L_x_124) ;  /* 0xfffffffc00f08947 */ /* 0x002fea000383ffff */
[----:B------:R-:W-:Y:S05]  /*6690*/  BRA `(.L_x_140) ;  /* 0xfffffff800907947 */ /* 0x000fea000383ffff */
.L_x_125:
[----:B0-----:R0:W1:Y:S02]  /*66a0*/  SYNCS.PHASECHK.TRANS64.TRYWAIT P0, [R6+URZ], R3 ;  /* 0x00000003060075a7 */ /* 0x001064000800017f */
[----:B-1----:R-:W-:Y:S05]  /*66b0*/  @!P0 NANOSLEEP.SYNCS 0x989680 ;  /* 0x009896800000895d */ /* 0x002fea0003900000 */
[----:B------:R-:W1:Y:S02]  /*66c0*/  @!P0 SYNCS.PHASECHK.TRANS64 P0, [R6+URZ], R3 ;  /* 0x00000003060085a7 */ /* 0x000e64000800007f */
[----:B-1----:R-:W-:Y:S05]  /*66d0*/  @!P0 BRA `(.L_x_125) ;  /* 0xfffffffc00f08947 */ /* 0x002fea000383ffff */
[----:B------:R-:W-:Y:S05]  /*66e0*/  BRA `(.L_x_141) ;  /* 0xfffffff800a07947 */ /* 0x000fea000383ffff */
.L_x_126:
[----:B0-----:R0:W1:Y:S02]  /*66f0*/  SYNCS.PHASECHK.TRANS64.TRYWAIT P0, [R7+URZ], R4 ;  /* 0x00000004070075a7 */ /* 0x001064000800017f */
[----:B-1----:R-:W-:Y:S05]  /*6700*/  @!P0 NANOSLEEP.SYNCS 0x989680 ;  /* 0x009896800000895d */ /* 0x002fea0003900000 */
[----:B------:R-:W1:Y:S02]  /*6710*/  @!P0 SYNCS.PHASECHK.TRANS64 P0, [R7+URZ], R4 ;  /* 0x00000004070085a7 */ /* 0x000e64000800007f */
[----:B-1----:R-:W-:Y:S05]  /*6720*/  @!P0 BRA `(.L_x_126) ;  /* 0xfffffffc00f08947 */ /* 0x002fea000383ffff */
[----:B------:R-:W-:Y:S05]  /*6730*/  BRA `(.L_x_142) ;  /* 0xfffffff800b07947 */ /* 0x000fea000383ffff */
.L_x_127:
[----:B-1----:R1:W2:Y:S02]  /*6740*/  SYNCS.PHASECHK.TRANS64.TRYWAIT P0, [R6+URZ], R3 ;  /* 0x00000003060075a7 */ /* 0x0022a4000800017f */
[----:B--2---:R-:W-:Y:S05]  /*6750*/  @!P0 NANOSLEEP.SYNCS 0x989680 ;  /* 0x009896800000895d */ /* 0x004fea0003900000 */
[----:B------:R-:W2:Y:S02]  /*6760*/  @!P0 SYNCS.PHASECHK.TRANS64 P0, [R6+URZ], R3 ;  /* 0x00000003060085a7 */ /* 0x000ea4000800007f */
[----:B--2---:R-:W-:Y:S05]  /*6770*/  @!P0 BRA `(.L_x_127) ;  /* 0xfffffffc00f08947 */ /* 0x004fea000383ffff */
[----:B------:R-:W-:Y:S05]  /*6780*/  BRA `(.L_x_143) ;  /* 0xfffffff800b87947 */ /* 0x000fea000383ffff */
.L_x_144:
[----:B------:R-:W-:-:S00]  /*6790*/  BRA `(.L_x_144) ;  /* 0xfffffffc00fc7947 */ /* 0x000fc0000383ffff */
[----:B------:R-:W-:-:S00]  /*67a0*/  NOP ;  /* 0x0000000000007918 */ /* 0x000fc00000000000 */
        /* <DEDUP_REMOVED lines=13> */
.L_x_145:


//--------------------- .nv.global.init           --------------------------
	.section	.nv.global.init,"aw",@progbits
.nv.global.init:
	.type		$str$22,@object
	.size		$str$22,($str$23 - $str$22)
$str$22:
        /*0000*/ 	.byte	0x6b, 0x5f, 0x74, 0x69, 0x6c, 0x65, 0x5f, 0x63, 0x6f, 0x75, 0x6e, 0x74, 0x20, 0x3e, 0x3d, 0x20
        /*0010*/ 	.byte	0x31, 0x00
	.type		$str$23,@object
	.size		$str$23,(__unnamed_1 - $str$23)
$str$23:
        /*0012*/ 	.byte	0x2f, 0x74, 0x6d, 0x70, 0x2f, 0x63, 0x75, 0x74, 0x6c, 0x61, 0x73, 0x73, 0x5f, 0x73, 0x77, 0x65
        /*0022*/ 	.byte	0x65, 0x70, 0x5f, 0x73, 0x72, 0x63, 0x2f, 0x69, 0x6e, 0x63, 0x6c, 0x75, 0x64, 0x65, 0x2f, 0x63
        /*0032*/ 	.byte	0x75, 0x74, 0x6c, 0x61, 0x73, 0x73, 0x2f, 0x67, 0x65, 0x6d, 0x6d, 0x2f, 0x63, 0x6f, 0x6c, 0x6c
        /*0042*/ 	.byte	0x65, 0x63, 0x74, 0x69, 0x76, 0x65, 0x2f, 0x73, 0x6d, 0x39, 0x30, 0x5f, 0x6d, 0x6d, 0x61, 0x5f
        /*0052*/ 	.byte	0x74, 0x6d, 0x61, 0x5f, 0x67, 0x6d, 0x6d, 0x61, 0x5f, 0x73, 0x73, 0x5f, 0x77, 0x61, 0x72, 0x70
        /*0062*/ 	.byte	0x73, 0x70, 0x65, 0x63, 0x69, 0x61, 0x6c, 0x69, 0x7a, 0x65, 0x64, 0x2e, 0x68, 0x70, 0x70, 0x00
	.type		__unnamed_1,@object
	.size		__unnamed_1,(.L_0 - __unnamed_1)
__unnamed_1:
        /*0072*/ 	.byte	0x76, 0x6f, 0x69, 0x64, 0x20, 0x63, 0x75, 0x74, 0x6c, 0x61, 0x73, 0x73, 0x3a, 0x3a, 0x67, 0x65
        /* <DEDUP_REMOVED lines=179> */
        /*0bb2*/ 	.byte	0x75, 0x74, 0x65, 0x3a, 0x3a, 0x69, 0x64, 0x65, 0x6e, 0x74, 0x69, 0x74, 0x79, 0x5d, 0x00
.L_0:


//--------------------- .nv.shared._ZN7cutlass13device_kernelINS_4gemm6kernel13GemmUniversalIN4cute5tupleIJiiiiEEENS1_10collective13CollectiveMmaINS1_34MainloopSm90TmaGmmaWarpSpecializedILi7ENS5_IJNS4_1CILi2EEENSA_ILi1EEESC_EEENS1_32KernelTmaWarpSpecializedPingpongEEENS5_IJNSA_ILi64EEESG_NSA_ILi128EEEEEENS_6half_tENS5_IJlSC_lEEESJ_SK_NS4_8TiledMMAINS4_8MMA_AtomIJNS4_4SM904GMMA25MMA_64x64x16_F32F16F16_SSILNSO_5MajorE0ELSQ_0ELNSO_7ScaleInE1ELSR_1EEEEEENS4_6LayoutINS5_IJSC_SC_SC_EEENS5_IJNSA_ILi0EEESW_SW_EEEEENS5_IJNS4_10UnderscoreESZ_SZ_EEEEENS4_13SM90_TMA_LOADENS4_14ComposedLayoutINS4_7SwizzleILi3ELi4ELi3EEENS4_18smem_ptr_flag_bitsILi16EEENSU_INS5_IJNSA_ILi8EEESG_EEENS5_IJSG_SC_EEEEEEEvNS4_8identityENS4_23SM90_TMA_LOAD_MULTICASTES1C_vS1D_EENS_8epilogue10collective6detail29Sm90TmaWarpSpecializedAdapterINS1H_15DefaultEpilogueISJ_SK_SK_NS1G_6thread17LinearCombinationISJ_Li1EffLNS1L_9ScaleType4KindE0ELNS_15FloatRoundStyleE2ESJ_EENS1_15EpilogueDefaultEEEEEvvEEEEvNT_6ParamsE --------------------------
	.section	.nv.shared._ZN7cutlass13device_kernelINS_4gemm6kernel13GemmUniversalIN4cute5tupleIJiiiiEEENS1_10collective13CollectiveMmaINS1_34MainloopSm90TmaGmmaWarpSpecializedILi7ENS5_IJNS4_1CILi2EEENSA_ILi1EEESC_EEENS1_32KernelTmaWarpSpecializedPingpongEEENS5_IJNSA_ILi64EEESG_NSA_ILi128EEEEEENS_6half_tENS5_IJlSC_lEEESJ_SK_NS4_8TiledMMAINS4_8MMA_AtomIJNS4_4SM904GMMA25MMA_64x64x16_F32F16F16_SSILNSO_5MajorE0ELSQ_0ELNSO_7ScaleInE1ELSR_1EEEEEENS4_6LayoutINS5_IJSC_SC_SC_EEENS5_IJNSA_ILi0EEESW_SW_EEEEENS5_IJNS4_10UnderscoreESZ_SZ_EEEEENS4_13SM90_TMA_LOADENS4_14ComposedLayoutINS4_7SwizzleILi3ELi4ELi3EEENS4_18smem_ptr_flag_bitsILi16EEENSU_INS5_IJNSA_ILi8EEESG_EEENS5_IJSG_SC_EEEEEEEvNS4_8identityENS4_23SM90_TMA_LOAD_MULTICASTES1C_vS1D_EENS_8epilogue10collective6detail29Sm90TmaWarpSpecializedAdapterINS1H_15DefaultEpilogueISJ_SK_SK_NS1G_6thread17LinearCombinationISJ_Li1EffLNS1L_9ScaleType4KindE0ELNS_15FloatRoundStyleE2ESJ_EENS1_15EpilogueDefaultEEEEEvvEEEEvNT_6ParamsE,"aw",@nobits
	.sectionflags	@""
	.align	16
	.zero		1024


//--------------------- .nv.shared.reserved.0     --------------------------
	.section	.nv.shared.reserved.0,"aw",@nobits
	.weak		__nv_reservedSMEM_offset_0_alias
	.size		__nv_reservedSMEM_offset_0_alias, 0, 0
	.other		__nv_reservedSMEM_offset_0_alias,@"STO_CUDA_RESERVED_SHARED STV_DEFAULT"
__nv_reservedSMEM_offset_0_alias:
	.zero		0


//--------------------- .nv.global                --------------------------
	.section	.nv.global,"aw",@nobits
.nv.global:
	.type		_ZN39_INTERNAL_05c9fab8_4_k_cu_0f871cd3_34194cute1_E,@object
	.size		_ZN39_INTERNAL_05c9fab8_4_k_cu_0f871cd3_34194cute1_E,(_ZN39_INTERNAL_05c9fab8_4_k_cu_0f871cd3_34194cuda3std3__45__cpo6cbeginE - _ZN39_INTERNAL_05c9fab8_4_k_cu_0f871cd3_34194cute1_E)
_ZN39_INTERNAL_05c9fab8_4_k_cu_0f871cd3_34194cute1_E:
	.zero		1
	.type		_ZN39_INTERNAL_05c9fab8_4_k_cu_0f871cd3_34194cuda3std3__45__cpo6cbeginE,@object
	.size		_ZN39_INTERNAL_05c9fab8_4_k_cu_0f871cd3_34194cuda3std3__45__cpo6cbeginE,(_ZN39_INTERNAL_05c9fab8_4_k_cu_0f871cd3_34194cuda3std3__48in_placeE - _ZN39_INTERNAL_05c9fab8_4_k_cu_0f871cd3_34194cuda3std3__45__cpo6cbeginE)
_ZN39_INTERNAL_05c9fab8_4_k_cu_0f871cd3_34194cuda3std3__45__cpo6cbeginE:
	.zero		1
	.type		_ZN39_INTERNAL_05c9fab8_4_k_cu_0f871cd3_34194cuda3std3__48in_placeE,@object
	.size		_ZN39_INTERNAL_05c9fab8_4_k_cu_0f871cd3_34194cuda3std3__48in_placeE,(_ZN39_INTERNAL_05c9fab8_4_k_cu_0f871cd3_34194cuda3std6ranges3__45__cpo9iter_moveE - _ZN39_INTERNAL_05c9fab8_4_k_cu_0f871cd3_34194cuda3std3__48in_placeE)
_ZN39_INTERNAL_05c9fab8_4_k_cu_0f871cd3_34194cuda3std3__48in_placeE:
	.zero		1
	.type		_ZN39_INTERNAL_05c9fab8_4_k_cu_0f871cd3_34194cuda3std6ranges3__45__cpo9iter_moveE,@object
	.size		_ZN39_INTERNAL_05c9fab8_4_k_cu_0f871cd3_34194cuda3std6ranges3__45__cpo9iter_moveE,(_ZN39_INTERNAL_05c9fab8_4_k_cu_0f871cd3_34194cuda3std3__45__cpo5beginE - _ZN39_INTERNAL_05c9fab8_4_k_cu_0f871cd3_34194cuda3std6ranges3__45__cpo9iter_moveE)
_ZN39_INTERNAL_05c9fab8_4_k_cu_0f871cd3_34194cuda3std6ranges3__45__cpo9iter_moveE:
	.zero		1
	.type		_ZN39_INTERNAL_05c9fab8_4_k_cu_0f871cd3_34194cuda3std3__45__cpo5beginE,@object
	.size		_ZN39_INTERNAL_05c9fab8_4_k_cu_0f871cd3_34194cuda3std3__45__cpo5beginE,(_ZN39_INTERNAL_05c9fab8_4_k_cu_0f871cd3_34194cuda3std3__441_GLOBAL__N__05c9fab8_4_k_cu_0f871cd3_34196ignoreE - _ZN39_INTERNAL_05c9fab8_4_k_cu_0f871cd3_34194cuda3std3__45__cpo5beginE)
_ZN39_INTERNAL_05c9fab8_4_k_cu_0f871cd3_34194cuda3std3__45__cpo5beginE:
	.zero		1
	.type		_ZN39_INTERNAL_05c9fab8_4_k_cu_0f871cd3_34194cuda3std3__441_GLOBAL__N__05c9fab8_4_k_cu_0f871cd3_34196ignoreE,@object
	.size		_ZN39_INTERNAL_05c9fab8_4_k_cu_0f871cd3_34194cuda3std3__441_GLOBAL__N__05c9fab8_4_k_cu_0f871cd3_34196ignoreE,(_ZN39_INTERNAL_05c9fab8_4_k_cu_0f871cd3_34194cute7productE - _ZN39_INTERNAL_05c9fab8_4_k_cu_0f871cd3_34194cuda3std3__441_GLOBAL__N__05c9fab8_4_k_cu_0f871cd3_34196ignoreE)
_ZN39_INTERNAL_05c9fab8_4_k_cu_0f871cd3_34194cuda3std3__441_GLOBAL__N__05c9fab8_4_k_cu_0f871cd3_34196ignoreE:
	.zero		1
	.type		_ZN39_INTERNAL_05c9fab8_4_k_cu_0f871cd3_34194cute7productE,@object
	.size		_ZN39_INTERNAL_05c9fab8_4_k_cu_0f871cd3_34194cute7productE,(_ZN39_INTERNAL_05c9fab8_4_k_cu_0f871cd3_34194cuda3std3__45__cpo3endE - _ZN39_INTERNAL_05c9fab8_4_k_cu_0f871cd3_34194cute7productE)
_ZN39_INTERNAL_05c9fab8_4_k_cu_0f871cd3_34194cute7productE:
	.zero		1
	.type		_ZN39_INTERNAL_05c9fab8_4_k_cu_0f871cd3_34194cuda3std3__45__cpo3endE,@object
	.size		_ZN39_INTERNAL_05c9fab8_4_k_cu_0f871cd3_34194cuda3std3__45__cpo3endE,(_ZN39_INTERNAL_05c9fab8_4_k_cu_0f871cd3_34194cuda3std3__419piecewise_constructE - _ZN39_INTERNAL_05c9fab8_4_k_cu_0f871cd3_34194cuda3std3__45__cpo3endE)
_ZN39_INTERNAL_05c9fab8_4_k_cu_0f871cd3_34194cuda3std3__45__cpo3endE:
	.zero		1
	.type		_ZN39_INTERNAL_05c9fab8_4_k_cu_0f871cd3_34194cuda3std3__419piecewise_constructE,@object
	.size		_ZN39_INTERNAL_05c9fab8_4_k_cu_0f871cd3_34194cuda3std3__419piecewise_constructE,(_ZN39_INTERNAL_05c9fab8_4_k_cu_0f871cd3_34194cuda3std3__45__cpo4cendE - _ZN39_INTERNAL_05c9fab8_4_k_cu_0f871cd3_34194cuda3std3__419piecewise_constructE)
_ZN39_INTERNAL_05c9fab8_4_k_cu_0f871cd3_34194cuda3std3__419piecewise_constructE:
	.zero		1
	.type		_ZN39_INTERNAL_05c9fab8_4_k_cu_0f871cd3_34194cuda3std3__45__cpo4cendE,@object
	.size		_ZN39_INTERNAL_05c9fab8_4_k_cu_0f871cd3_34194cuda3std3__45__cpo4cendE,(_ZN39_INTERNAL_05c9fab8_4_k_cu_0f871cd3_34194cuda3std6ranges3__45__cpo4swapE - _ZN39_INTERNAL_05c9fab8_4_k_cu_0f871cd3_34194cuda3std3__45__cpo4cendE)
_ZN39_INTERNAL_05c9fab8_4_k_cu_0f871cd3_34194cuda3std3__45__cpo4cendE:
	.zero		1
	.type		_ZN39_INTERNAL_05c9fab8_4_k_cu_0f871cd3_34194cuda3std6ranges3__45__cpo4swapE,@object
	.size		_ZN39_INTERNAL_05c9fab8_4_k_cu_0f871cd3_34194cuda3std6ranges3__45__cpo4swapE,(.L_8 - _ZN39_INTERNAL_05c9fab8_4_k_cu_0f871cd3_34194cuda3std6ranges3__45__cpo4swapE)
_ZN39_INTERNAL_05c9fab8_4_k_cu_0f871cd3_34194cuda3std6ranges3__45__cpo4swapE:
	.zero		1
.L_8:


//--------------------- .nv.constant0._ZN7cutlass13device_kernelINS_4gemm6kernel13GemmUniversalIN4cute5tupleIJiiiiEEENS1_10collective13CollectiveMmaINS1_34MainloopSm90TmaGmmaWarpSpecializedILi7ENS5_IJNS4_1CILi2EEENSA_ILi1EEESC_EEENS1_32KernelTmaWarpSpecializedPingpongEEENS5_IJNSA_ILi64EEESG_NSA_ILi128EEEEEENS_6half_tENS5_IJlSC_lEEESJ_SK_NS4_8TiledMMAINS4_8MMA_AtomIJNS4_4SM904GMMA25MMA_64x64x16_F32F16F16_SSILNSO_5MajorE0ELSQ_0ELNSO_7ScaleInE1ELSR_1EEEEEENS4_6LayoutINS5_IJSC_SC_SC_EEENS5_IJNSA_ILi0EEESW_SW_EEEEENS5_IJNS4_10UnderscoreESZ_SZ_EEEEENS4_13SM90_TMA_LOADENS4_14ComposedLayoutINS4_7SwizzleILi3ELi4ELi3EEENS4_18smem_ptr_flag_bitsILi16EEENSU_INS5_IJNSA_ILi8EEESG_EEENS5_IJSG_SC_EEEEEEEvNS4_8identityENS4_23SM90_TMA_LOAD_MULTICASTES1C_vS1D_EENS_8epilogue10collective6detail29Sm90TmaWarpSpecializedAdapterINS1H_15DefaultEpilogueISJ_SK_SK_NS1G_6thread17LinearCombinationISJ_Li1EffLNS1L_9ScaleType4KindE0ELNS_15FloatRoundStyleE2ESJ_EENS1_15EpilogueDefaultEEEEEvvEEEEvNT_6ParamsE --------------------------
	.section	.nv.constant0._ZN7cutlass13device_kernelINS_4gemm6kernel13GemmUniversalIN4cute5tupleIJiiiiEEENS1_10collective13CollectiveMmaINS1_34MainloopSm90TmaGmmaWarpSpecializedILi7ENS5_IJNS4_1CILi2EEENSA_ILi1EEESC_EEENS1_32KernelTmaWarpSpecializedPingpongEEENS5_IJNSA_ILi64EEESG_NSA_ILi128EEEEEENS_6half_tENS5_IJlSC_lEEESJ_SK_NS4_8TiledMMAINS4_8MMA_AtomIJNS4_4SM904GMMA25MMA_64x64x16_F32F16F16_SSILNSO_5MajorE0ELSQ_0ELNSO_7ScaleInE1ELSR_1EEEEEENS4_6LayoutINS5_IJSC_SC_SC_EEENS5_IJNSA_ILi0EEESW_SW_EEEEENS5_IJNS4_10UnderscoreESZ_SZ_EEEEENS4_13SM90_TMA_LOADENS4_14ComposedLayoutINS4_7SwizzleILi3ELi4ELi3EEENS4_18smem_ptr_flag_bitsILi16EEENSU_INS5_IJNSA_ILi8EEESG_EEENS5_IJSG_SC_EEEEEEEvNS4_8identityENS4_23SM90_TMA_LOAD_MULTICASTES1C_vS1D_EENS_8epilogue10collective6detail29Sm90TmaWarpSpecializedAdapterINS1H_15DefaultEpilogueISJ_SK_SK_NS1G_6thread17LinearCombinationISJ_Li1EffLNS1L_9ScaleType4KindE0ELNS_15FloatRoundStyleE2ESJ_EENS1_15EpilogueDefaultEEEEEvvEEEEvNT_6ParamsE,"a",@progbits
	.sectionflags	@""
	.align	4
.nv.constant0._ZN7cutlass13device_kernelINS_4gemm6kernel13GemmUniversalIN4cute5tupleIJiiiiEEENS1_10collective13CollectiveMmaINS1_34MainloopSm90TmaGmmaWarpSpecializedILi7ENS5_IJNS4_1CILi2EEENSA_ILi1EEESC_EEENS1_32KernelTmaWarpSpecializedPingpongEEENS5_IJNSA_ILi64EEESG_NSA_ILi128EEEEEENS_6half_tENS5_IJlSC_lEEESJ_SK_NS4_8TiledMMAINS4_8MMA_AtomIJNS4_4SM904GMMA25MMA_64x64x16_F32F16F16_SSILNSO_5MajorE0ELSQ_0ELNSO_7ScaleInE1ELSR_1EEEEEENS4_6LayoutINS5_IJSC_SC_SC_EEENS5_IJNSA_ILi0EEESW_SW_EEEEENS5_IJNS4_10UnderscoreESZ_SZ_EEEEENS4_13SM90_TMA_LOADENS4_14ComposedLayoutINS4_7SwizzleILi3ELi4ELi3EEENS4_18smem_ptr_flag_bitsILi16EEENSU_INS5_IJNSA_ILi8EEESG_EEENS5_IJSG_SC_EEEEEEEvNS4_8identityENS4_23SM90_TMA_LOAD_MULTICASTES1C_vS1D_EENS_8epilogue10collective6detail29Sm90TmaWarpSpecializedAdapterINS1H_15DefaultEpilogueISJ_SK_SK_NS1G_6thread17LinearCombinationISJ_Li1EffLNS1L_9ScaleType4KindE0ELNS_15FloatRoundStyleE2ESJ_EENS1_15EpilogueDefaultEEEEEvvEEEEvNT_6ParamsE:
	.zero		1664


//--------------------- SYMBOLS --------------------------

	.type		.nv.reservedSmem.offset0,@object
	.size		.nv.reservedSmem.offset0,0x4
	.type		__assertfail,@function
